//
// Generated by NVIDIA NVVM Compiler
//
// Compiler Build ID: CL-36424714
// Cuda compilation tools, release 13.0, V13.0.88
// Based on NVVM 20.0.0
//

.version 9.0
.target sm_100
.address_size 64

	// .globl	_Z10pushKernelP5Graph

.visible .entry _Z10pushKernelP5Graph(
	.param .u64 .ptr .align 1 _Z10pushKernelP5Graph_param_0
)
{
	.reg .pred 	%p<43>;
	.reg .b32 	%r<71>;
	.reg .b64 	%rd<236>;

	ld.param.u64 	%rd98, [_Z10pushKernelP5Graph_param_0];
	cvta.to.global.u64 	%rd1, %rd98;
	mov.u32 	%r16, %tid.x;
	mov.u32 	%r17, %ctaid.x;
	mov.u32 	%r18, %ntid.x;
	mad.lo.s32 	%r19, %r17, %r18, %r16;
	mov.u32 	%r20, %tid.y;
	mov.u32 	%r21, %ntid.y;
	mov.u32 	%r22, %ctaid.y;
	mad.lo.s32 	%r23, %r21, %r22, %r20;
	shl.b32 	%r24, %r19, 8;
	add.s32 	%r1, %r23, %r24;
	ld.global.u64 	%rd99, [%rd1+56];
	mul.wide.s32 	%rd100, %r1, 4;
	add.s64 	%rd101, %rd99, %rd100;
	ld.u32 	%r2, [%rd101];
	ld.global.u64 	%rd102, [%rd1+64];
	mul.wide.s32 	%rd103, %r1, 8;
	add.s64 	%rd104, %rd102, %rd103;
	ld.u64 	%rd2, [%rd104];
	ld.global.u32 	%r25, [%rd1+152];
	setp.ne.s32 	%p1, %r1, %r25;
	@%p1 bra 	$L__BB0_80;
	shl.b32 	%r3, %r1, 8;
	mov.b32 	%r67, 0;
$L__BB0_2:
	ld.global.u64 	%rd105, [%rd1+56];
	mul.wide.u32 	%rd106, %r67, 4;
	add.s64 	%rd107, %rd105, %rd106;
	ld.u32 	%r27, [%rd107];
	setp.ge.u32 	%p2, %r27, %r2;
	@%p2 bra 	$L__BB0_25;
	ld.global.u64 	%rd178, [%rd1];
	mul.wide.u32 	%rd179, %r67, 8;
	add.s64 	%rd180, %rd178, %rd179;
	ld.u64 	%rd3, [%rd180];
	min.u64 	%rd4, %rd2, %rd3;
	ld.global.u32 	%r56, [%rd1+156];
	setp.eq.s32 	%p31, %r67, %r56;
	@%p31 bra 	$L__BB0_81;
	shl.b32 	%r5, %r67, 8;
	ld.global.u64 	%rd210, [%rd1+16];
	mul.wide.u32 	%rd181, %r5, 16;
	add.s64 	%rd6, %rd210, %rd181;
	ld.u32 	%r57, [%rd6];
	setp.eq.s32 	%p32, %r57, %r1;
	@%p32 bra 	$L__BB0_5;
	bra.uni 	$L__BB0_6;
$L__BB0_5:
	atom.add.u64 	%rd182, [%rd6+8], %rd4;
	ld.global.u64 	%rd210, [%rd1+16];
$L__BB0_6:
	add.s64 	%rd9, %rd210, %rd181;
	ld.u32 	%r58, [%rd9+16];
	setp.ne.s32 	%p33, %r58, %r1;
	@%p33 bra 	$L__BB0_8;
	atom.add.u64 	%rd184, [%rd9+24], %rd4;
	ld.global.u64 	%rd210, [%rd1+16];
$L__BB0_8:
	add.s64 	%rd12, %rd210, %rd181;
	ld.u32 	%r59, [%rd12+32];
	setp.ne.s32 	%p34, %r59, %r1;
	@%p34 bra 	$L__BB0_10;
	atom.add.u64 	%rd186, [%rd12+40], %rd4;
	ld.global.u64 	%rd210, [%rd1+16];
$L__BB0_10:
	add.s64 	%rd15, %rd210, %rd181;
	ld.u32 	%r60, [%rd15+48];
	setp.ne.s32 	%p35, %r60, %r1;
	@%p35 bra 	$L__BB0_12;
	atom.add.u64 	%rd188, [%rd15+56], %rd4;
	ld.global.u64 	%rd210, [%rd1+16];
$L__BB0_12:
	add.s64 	%rd18, %rd210, %rd181;
	ld.u32 	%r61, [%rd18+64];
	setp.ne.s32 	%p36, %r61, %r1;
	@%p36 bra 	$L__BB0_14;
	atom.add.u64 	%rd190, [%rd18+72], %rd4;
	ld.global.u64 	%rd210, [%rd1+16];
$L__BB0_14:
	add.s64 	%rd21, %rd210, %rd181;
	ld.u32 	%r62, [%rd21+80];
	setp.ne.s32 	%p37, %r62, %r1;
	@%p37 bra 	$L__BB0_16;
	atom.add.u64 	%rd192, [%rd21+88], %rd4;
	ld.global.u64 	%rd210, [%rd1+16];
$L__BB0_16:
	add.s64 	%rd24, %rd210, %rd181;
	ld.u32 	%r63, [%rd24+96];
	setp.ne.s32 	%p38, %r63, %r1;
	@%p38 bra 	$L__BB0_18;
	atom.add.u64 	%rd194, [%rd24+104], %rd4;
	ld.global.u64 	%rd210, [%rd1+16];
$L__BB0_18:
	add.s64 	%rd27, %rd210, %rd181;
	ld.u32 	%r64, [%rd27+112];
	setp.ne.s32 	%p39, %r64, %r1;
	@%p39 bra 	$L__BB0_20;
	atom.add.u64 	%rd196, [%rd27+120], %rd4;
	ld.global.u64 	%rd210, [%rd1+16];
$L__BB0_20:
	add.s64 	%rd30, %rd210, %rd181;
	ld.u32 	%r65, [%rd30+128];
	setp.ne.s32 	%p40, %r65, %r1;
	@%p40 bra 	$L__BB0_22;
	atom.add.u64 	%rd198, [%rd30+136], %rd4;
	ld.global.u64 	%rd210, [%rd1+16];
$L__BB0_22:
	add.s64 	%rd33, %rd210, %rd181;
	ld.u32 	%r66, [%rd33+144];
	setp.ne.s32 	%p41, %r66, %r1;
	@%p41 bra 	$L__BB0_24;
	atom.add.u64 	%rd200, [%rd33+152], %rd4;
$L__BB0_24:
	ld.global.u64 	%rd205, [%rd1];
	add.s64 	%rd207, %rd205, %rd179;
	sub.s64 	%rd208, %rd3, %rd4;
	st.u64 	[%rd207], %rd208;
	bra.uni 	$L__BB0_79;
$L__BB0_25:
	ld.global.u32 	%r28, [%rd1+156];
	setp.ne.s32 	%p3, %r1, %r28;
	@%p3 bra 	$L__BB0_79;
	mov.b32 	%r68, 0;
$L__BB0_27:
	ld.global.u64 	%rd108, [%rd1+56];
	mul.wide.u32 	%rd109, %r68, 4;
	add.s64 	%rd110, %rd108, %rd109;
	ld.u32 	%r30, [%rd110];
	setp.lt.u32 	%p4, %r30, %r2;
	@%p4 bra 	$L__BB0_34;
	mov.b32 	%r70, 0;
	mov.u32 	%r69, %r3;
$L__BB0_29:
	mul.wide.s32 	%rd111, %r69, 16;
	or.b64  	%rd65, %rd111, 8;
	ld.global.u64 	%rd112, [%rd1+16];
	add.s64 	%rd66, %rd112, %rd65;
	ld.u32 	%r10, [%rd66+-8];
	ld.global.u64 	%rd113, [%rd1+56];
	mul.wide.s32 	%rd114, %r10, 4;
	add.s64 	%rd115, %rd113, %rd114;
	ld.u32 	%r32, [%rd115];
	setp.ge.u32 	%p5, %r32, %r2;
	@%p5 bra 	$L__BB0_77;
	ld.u64 	%rd67, [%rd66];
	min.u64 	%rd68, %rd2, %rd67;
	ld.global.u32 	%r33, [%rd1+152];
	setp.ne.s32 	%p6, %r10, %r33;
	@%p6 bra 	$L__BB0_32;
	ld.global.u64 	%rd116, [%rd1];
	add.s64 	%rd118, %rd116, %rd103;
	atom.add.u64 	%rd119, [%rd118], %rd68;
$L__BB0_32:
	ld.global.u32 	%r34, [%rd1+156];
	setp.eq.s32 	%p7, %r10, %r34;
	@%p7 bra 	$L__BB0_33;
	bra.uni 	$L__BB0_56;
$L__BB0_33:
	ld.global.u64 	%rd140, [%rd1+8];
	add.s64 	%rd142, %rd140, %rd103;
	atom.add.u64 	%rd143, [%rd142], %rd68;
	bra.uni 	$L__BB0_76;
$L__BB0_34:
	ld.global.u64 	%rd147, [%rd1+8];
	mul.wide.u32 	%rd148, %r68, 8;
	add.s64 	%rd149, %rd147, %rd148;
	ld.u64 	%rd34, [%rd149];
	min.u64 	%rd35, %rd2, %rd34;
	ld.global.u32 	%r45, [%rd1+152];
	setp.eq.s32 	%p19, %r68, %r45;
	@%p19 bra 	$L__BB0_82;
	shl.b32 	%r7, %r68, 8;
	ld.global.u64 	%rd219, [%rd1+16];
	mul.wide.u32 	%rd150, %r7, 16;
	add.s64 	%rd37, %rd219, %rd150;
	ld.u32 	%r46, [%rd37];
	setp.eq.s32 	%p20, %r46, %r1;
	@%p20 bra 	$L__BB0_36;
	bra.uni 	$L__BB0_37;
$L__BB0_36:
	atom.add.u64 	%rd151, [%rd37+8], %rd35;
	ld.global.u64 	%rd219, [%rd1+16];
$L__BB0_37:
	add.s64 	%rd40, %rd219, %rd150;
	ld.u32 	%r47, [%rd40+16];
	setp.ne.s32 	%p21, %r47, %r1;
	@%p21 bra 	$L__BB0_39;
	atom.add.u64 	%rd153, [%rd40+24], %rd35;
	ld.global.u64 	%rd219, [%rd1+16];
$L__BB0_39:
	add.s64 	%rd43, %rd219, %rd150;
	ld.u32 	%r48, [%rd43+32];
	setp.ne.s32 	%p22, %r48, %r1;
	@%p22 bra 	$L__BB0_41;
	atom.add.u64 	%rd155, [%rd43+40], %rd35;
	ld.global.u64 	%rd219, [%rd1+16];
$L__BB0_41:
	add.s64 	%rd46, %rd219, %rd150;
	ld.u32 	%r49, [%rd46+48];
	setp.ne.s32 	%p23, %r49, %r1;
	@%p23 bra 	$L__BB0_43;
	atom.add.u64 	%rd157, [%rd46+56], %rd35;
	ld.global.u64 	%rd219, [%rd1+16];
$L__BB0_43:
	add.s64 	%rd49, %rd219, %rd150;
	ld.u32 	%r50, [%rd49+64];
	setp.ne.s32 	%p24, %r50, %r1;
	@%p24 bra 	$L__BB0_45;
	atom.add.u64 	%rd159, [%rd49+72], %rd35;
	ld.global.u64 	%rd219, [%rd1+16];
$L__BB0_45:
	add.s64 	%rd52, %rd219, %rd150;
	ld.u32 	%r51, [%rd52+80];
	setp.ne.s32 	%p25, %r51, %r1;
	@%p25 bra 	$L__BB0_47;
	atom.add.u64 	%rd161, [%rd52+88], %rd35;
	ld.global.u64 	%rd219, [%rd1+16];
$L__BB0_47:
	add.s64 	%rd55, %rd219, %rd150;
	ld.u32 	%r52, [%rd55+96];
	setp.ne.s32 	%p26, %r52, %r1;
	@%p26 bra 	$L__BB0_49;
	atom.add.u64 	%rd163, [%rd55+104], %rd35;
	ld.global.u64 	%rd219, [%rd1+16];
$L__BB0_49:
	add.s64 	%rd58, %rd219, %rd150;
	ld.u32 	%r53, [%rd58+112];
	setp.ne.s32 	%p27, %r53, %r1;
	@%p27 bra 	$L__BB0_51;
	atom.add.u64 	%rd165, [%rd58+120], %rd35;
	ld.global.u64 	%rd219, [%rd1+16];
$L__BB0_51:
	add.s64 	%rd61, %rd219, %rd150;
	ld.u32 	%r54, [%rd61+128];
	setp.ne.s32 	%p28, %r54, %r1;
	@%p28 bra 	$L__BB0_53;
	atom.add.u64 	%rd167, [%rd61+136], %rd35;
	ld.global.u64 	%rd219, [%rd1+16];
$L__BB0_53:
	add.s64 	%rd64, %rd219, %rd150;
	ld.u32 	%r55, [%rd64+144];
	setp.ne.s32 	%p29, %r55, %r1;
	@%p29 bra 	$L__BB0_55;
	atom.add.u64 	%rd169, [%rd64+152], %rd35;
$L__BB0_55:
	ld.global.u64 	%rd174, [%rd1+8];
	add.s64 	%rd176, %rd174, %rd148;
	sub.s64 	%rd177, %rd34, %rd35;
	st.u64 	[%rd176], %rd177;
	bra.uni 	$L__BB0_78;
$L__BB0_56:
	shl.b32 	%r11, %r10, 8;
	ld.global.u64 	%rd228, [%rd1+16];
	mul.wide.s32 	%rd120, %r11, 16;
	add.s64 	%rd70, %rd228, %rd120;
	ld.u32 	%r35, [%rd70];
	setp.eq.s32 	%p8, %r35, %r1;
	@%p8 bra 	$L__BB0_57;
	bra.uni 	$L__BB0_58;
$L__BB0_57:
	atom.add.u64 	%rd121, [%rd70+8], %rd68;
	ld.global.u64 	%rd228, [%rd1+16];
$L__BB0_58:
	add.s64 	%rd73, %rd228, %rd120;
	ld.u32 	%r36, [%rd73+16];
	setp.ne.s32 	%p9, %r36, %r1;
	@%p9 bra 	$L__BB0_60;
	atom.add.u64 	%rd123, [%rd73+24], %rd68;
	ld.global.u64 	%rd228, [%rd1+16];
$L__BB0_60:
	add.s64 	%rd76, %rd228, %rd120;
	ld.u32 	%r37, [%rd76+32];
	setp.ne.s32 	%p10, %r37, %r1;
	@%p10 bra 	$L__BB0_62;
	atom.add.u64 	%rd125, [%rd76+40], %rd68;
	ld.global.u64 	%rd228, [%rd1+16];
$L__BB0_62:
	add.s64 	%rd79, %rd228, %rd120;
	ld.u32 	%r38, [%rd79+48];
	setp.ne.s32 	%p11, %r38, %r1;
	@%p11 bra 	$L__BB0_64;
	atom.add.u64 	%rd127, [%rd79+56], %rd68;
	ld.global.u64 	%rd228, [%rd1+16];
$L__BB0_64:
	add.s64 	%rd82, %rd228, %rd120;
	ld.u32 	%r39, [%rd82+64];
	setp.ne.s32 	%p12, %r39, %r1;
	@%p12 bra 	$L__BB0_66;
	atom.add.u64 	%rd129, [%rd82+72], %rd68;
	ld.global.u64 	%rd228, [%rd1+16];
$L__BB0_66:
	add.s64 	%rd85, %rd228, %rd120;
	ld.u32 	%r40, [%rd85+80];
	setp.ne.s32 	%p13, %r40, %r1;
	@%p13 bra 	$L__BB0_68;
	atom.add.u64 	%rd131, [%rd85+88], %rd68;
	ld.global.u64 	%rd228, [%rd1+16];
$L__BB0_68:
	add.s64 	%rd88, %rd228, %rd120;
	ld.u32 	%r41, [%rd88+96];
	setp.ne.s32 	%p14, %r41, %r1;
	@%p14 bra 	$L__BB0_70;
	atom.add.u64 	%rd133, [%rd88+104], %rd68;
	ld.global.u64 	%rd228, [%rd1+16];
$L__BB0_70:
	add.s64 	%rd91, %rd228, %rd120;
	ld.u32 	%r42, [%rd91+112];
	setp.ne.s32 	%p15, %r42, %r1;
	@%p15 bra 	$L__BB0_72;
	atom.add.u64 	%rd135, [%rd91+120], %rd68;
	ld.global.u64 	%rd228, [%rd1+16];
$L__BB0_72:
	add.s64 	%rd94, %rd228, %rd120;
	ld.u32 	%r43, [%rd94+128];
	setp.ne.s32 	%p16, %r43, %r1;
	@%p16 bra 	$L__BB0_74;
	atom.add.u64 	%rd137, [%rd94+136], %rd68;
	ld.global.u64 	%rd228, [%rd1+16];
$L__BB0_74:
	add.s64 	%rd97, %rd228, %rd120;
	ld.u32 	%r44, [%rd97+144];
	setp.ne.s32 	%p17, %r44, %r1;
	@%p17 bra 	$L__BB0_76;
	atom.add.u64 	%rd139, [%rd97+152], %rd68;
$L__BB0_76:
	ld.global.u64 	%rd144, [%rd1+16];
	add.s64 	%rd145, %rd144, %rd65;
	sub.s64 	%rd146, %rd67, %rd68;
	st.u64 	[%rd145], %rd146;
$L__BB0_77:
	add.s32 	%r70, %r70, 1;
	add.s32 	%r69, %r69, 1;
	setp.ne.s32 	%p18, %r70, 10;
	@%p18 bra 	$L__BB0_29;
$L__BB0_78:
	add.s32 	%r68, %r68, 1;
	setp.ne.s32 	%p30, %r68, 65536;
	@%p30 bra 	$L__BB0_27;
$L__BB0_79:
	add.s32 	%r67, %r67, 1;
	setp.ne.s32 	%p42, %r67, 65536;
	@%p42 bra 	$L__BB0_2;
$L__BB0_80:
	ret;
$L__BB0_81:
	ld.global.u64 	%rd201, [%rd1+8];
	add.s64 	%rd203, %rd201, %rd103;
	atom.add.u64 	%rd204, [%rd203], %rd4;
	bra.uni 	$L__BB0_24;
$L__BB0_82:
	ld.global.u64 	%rd170, [%rd1];
	add.s64 	%rd172, %rd170, %rd103;
	atom.add.u64 	%rd173, [%rd172], %rd35;
	bra.uni 	$L__BB0_55;

}
	// .globl	_Z12localRelabelP5Graph
.visible .entry _Z12localRelabelP5Graph(
	.param .u64 .ptr .align 1 _Z12localRelabelP5Graph_param_0
)
{
	.reg .pred 	%p<62>;
	.reg .b32 	%r<60>;
	.reg .b64 	%rd<80>;

	ld.param.u64 	%rd23, [_Z12localRelabelP5Graph_param_0];
	cvta.to.global.u64 	%rd24, %rd23;
	mov.u32 	%r2, %tid.x;
	mov.u32 	%r3, %ctaid.x;
	mov.u32 	%r4, %ntid.x;
	mad.lo.s32 	%r5, %r3, %r4, %r2;
	mov.u32 	%r6, %tid.y;
	mov.u32 	%r7, %ntid.y;
	mov.u32 	%r8, %ctaid.y;
	mad.lo.s32 	%r9, %r7, %r8, %r6;
	shl.b32 	%r10, %r5, 8;
	add.s32 	%r11, %r9, %r10;
	ld.global.u64 	%rd25, [%rd24+56];
	cvta.to.global.u64 	%rd1, %rd25;
	mul.wide.s32 	%rd26, %r11, 4;
	add.s64 	%rd2, %rd1, %rd26;
	ld.global.u32 	%r1, [%rd2];
	setp.ne.s32 	%p53, %r1, 0;
	ld.global.u64 	%rd27, [%rd24+16];
	cvta.to.global.u64 	%rd28, %rd27;
	shl.b32 	%r12, %r11, 8;
	mul.wide.s32 	%rd29, %r12, 16;
	add.s64 	%rd30, %rd28, %rd29;
	add.s64 	%rd3, %rd30, 8;
	ld.global.u64 	%rd31, [%rd30+8];
	setp.eq.s64 	%p22, %rd31, 9223372036854775807;
	mov.b64 	%rd72, 9223372036854775807;
	@%p22 bra 	$L__BB1_2;
	setp.ne.s32 	%p23, %r1, 0;
	ld.global.u32 	%r13, [%rd3+-8];
	mul.wide.s32 	%rd32, %r13, 4;
	add.s64 	%rd33, %rd1, %rd32;
	ld.global.s32 	%rd34, [%rd33];
	setp.gt.s64 	%p24, %rd34, -1;
	or.pred  	%p53, %p24, %p23;
	selp.b64 	%rd72, %rd34, 9223372036854775807, %p24;
$L__BB1_2:
	ld.global.u64 	%rd35, [%rd3+16];
	setp.eq.s64 	%p25, %rd35, 9223372036854775807;
	@%p25 bra 	$L__BB1_4;
	ld.global.u32 	%r14, [%rd3+8];
	mul.wide.s32 	%rd36, %r14, 4;
	add.s64 	%rd37, %rd1, %rd36;
	ld.global.s32 	%rd38, [%rd37];
	setp.ne.s64 	%p26, %rd38, -1;
	setp.gt.u64 	%p27, %rd72, %rd38;
	selp.u32 	%r15, -1, 0, %p26;
	selp.u32 	%r16, -1, 0, %p53;
	selp.b32 	%r17, %r15, %r16, %p27;
	and.b32  	%r18, %r17, 1;
	setp.eq.b32 	%p53, %r18, 1;
	min.u64 	%rd72, %rd72, %rd38;
$L__BB1_4:
	ld.global.u64 	%rd39, [%rd3+32];
	setp.eq.s64 	%p28, %rd39, 9223372036854775807;
	@%p28 bra 	$L__BB1_6;
	ld.global.u32 	%r19, [%rd3+24];
	mul.wide.s32 	%rd40, %r19, 4;
	add.s64 	%rd41, %rd1, %rd40;
	ld.global.s32 	%rd42, [%rd41];
	setp.ne.s64 	%p29, %rd42, -1;
	setp.gt.u64 	%p30, %rd72, %rd42;
	selp.u32 	%r20, -1, 0, %p29;
	selp.u32 	%r21, -1, 0, %p53;
	selp.b32 	%r22, %r20, %r21, %p30;
	and.b32  	%r23, %r22, 1;
	setp.eq.b32 	%p53, %r23, 1;
	min.u64 	%rd72, %rd72, %rd42;
$L__BB1_6:
	ld.global.u64 	%rd43, [%rd3+48];
	setp.eq.s64 	%p31, %rd43, 9223372036854775807;
	@%p31 bra 	$L__BB1_8;
	ld.global.u32 	%r24, [%rd3+40];
	mul.wide.s32 	%rd44, %r24, 4;
	add.s64 	%rd45, %rd1, %rd44;
	ld.global.s32 	%rd46, [%rd45];
	setp.ne.s64 	%p32, %rd46, -1;
	setp.gt.u64 	%p33, %rd72, %rd46;
	selp.u32 	%r25, -1, 0, %p32;
	selp.u32 	%r26, -1, 0, %p53;
	selp.b32 	%r27, %r25, %r26, %p33;
	and.b32  	%r28, %r27, 1;
	setp.eq.b32 	%p53, %r28, 1;
	min.u64 	%rd72, %rd72, %rd46;
$L__BB1_8:
	ld.global.u64 	%rd47, [%rd3+64];
	setp.eq.s64 	%p34, %rd47, 9223372036854775807;
	@%p34 bra 	$L__BB1_10;
	ld.global.u32 	%r29, [%rd3+56];
	mul.wide.s32 	%rd48, %r29, 4;
	add.s64 	%rd49, %rd1, %rd48;
	ld.global.s32 	%rd50, [%rd49];
	setp.ne.s64 	%p35, %rd50, -1;
	setp.gt.u64 	%p36, %rd72, %rd50;
	selp.u32 	%r30, -1, 0, %p35;
	selp.u32 	%r31, -1, 0, %p53;
	selp.b32 	%r32, %r30, %r31, %p36;
	and.b32  	%r33, %r32, 1;
	setp.eq.b32 	%p53, %r33, 1;
	min.u64 	%rd72, %rd72, %rd50;
$L__BB1_10:
	ld.global.u64 	%rd51, [%rd3+80];
	setp.eq.s64 	%p37, %rd51, 9223372036854775807;
	@%p37 bra 	$L__BB1_12;
	ld.global.u32 	%r34, [%rd3+72];
	mul.wide.s32 	%rd52, %r34, 4;
	add.s64 	%rd53, %rd1, %rd52;
	ld.global.s32 	%rd54, [%rd53];
	setp.ne.s64 	%p38, %rd54, -1;
	setp.gt.u64 	%p39, %rd72, %rd54;
	selp.u32 	%r35, -1, 0, %p38;
	selp.u32 	%r36, -1, 0, %p53;
	selp.b32 	%r37, %r35, %r36, %p39;
	and.b32  	%r38, %r37, 1;
	setp.eq.b32 	%p53, %r38, 1;
	min.u64 	%rd72, %rd72, %rd54;
$L__BB1_12:
	ld.global.u64 	%rd55, [%rd3+96];
	setp.eq.s64 	%p40, %rd55, 9223372036854775807;
	@%p40 bra 	$L__BB1_14;
	ld.global.u32 	%r39, [%rd3+88];
	mul.wide.s32 	%rd56, %r39, 4;
	add.s64 	%rd57, %rd1, %rd56;
	ld.global.s32 	%rd58, [%rd57];
	setp.ne.s64 	%p41, %rd58, -1;
	setp.gt.u64 	%p42, %rd72, %rd58;
	selp.u32 	%r40, -1, 0, %p41;
	selp.u32 	%r41, -1, 0, %p53;
	selp.b32 	%r42, %r40, %r41, %p42;
	and.b32  	%r43, %r42, 1;
	setp.eq.b32 	%p53, %r43, 1;
	min.u64 	%rd72, %rd72, %rd58;
$L__BB1_14:
	ld.global.u64 	%rd59, [%rd3+112];
	setp.eq.s64 	%p43, %rd59, 9223372036854775807;
	@%p43 bra 	$L__BB1_16;
	ld.global.u32 	%r44, [%rd3+104];
	mul.wide.s32 	%rd60, %r44, 4;
	add.s64 	%rd61, %rd1, %rd60;
	ld.global.s32 	%rd62, [%rd61];
	setp.ne.s64 	%p44, %rd62, -1;
	setp.gt.u64 	%p45, %rd72, %rd62;
	selp.u32 	%r45, -1, 0, %p44;
	selp.u32 	%r46, -1, 0, %p53;
	selp.b32 	%r47, %r45, %r46, %p45;
	and.b32  	%r48, %r47, 1;
	setp.eq.b32 	%p53, %r48, 1;
	min.u64 	%rd72, %rd72, %rd62;
$L__BB1_16:
	ld.global.u64 	%rd63, [%rd3+128];
	setp.eq.s64 	%p46, %rd63, 9223372036854775807;
	@%p46 bra 	$L__BB1_18;
	ld.global.u32 	%r49, [%rd3+120];
	mul.wide.s32 	%rd64, %r49, 4;
	add.s64 	%rd65, %rd1, %rd64;
	ld.global.s32 	%rd66, [%rd65];
	setp.ne.s64 	%p47, %rd66, -1;
	setp.gt.u64 	%p48, %rd72, %rd66;
	selp.u32 	%r50, -1, 0, %p47;
	selp.u32 	%r51, -1, 0, %p53;
	selp.b32 	%r52, %r50, %r51, %p48;
	and.b32  	%r53, %r52, 1;
	setp.eq.b32 	%p53, %r53, 1;
	min.u64 	%rd72, %rd72, %rd66;
$L__BB1_18:
	ld.global.u64 	%rd67, [%rd3+144];
	setp.eq.s64 	%p49, %rd67, 9223372036854775807;
	@%p49 bra 	$L__BB1_20;
	ld.global.u32 	%r54, [%rd3+136];
	mul.wide.s32 	%rd68, %r54, 4;
	add.s64 	%rd69, %rd1, %rd68;
	ld.global.s32 	%rd70, [%rd69];
	setp.ne.s64 	%p50, %rd70, -1;
	setp.gt.u64 	%p51, %rd72, %rd70;
	selp.u32 	%r55, -1, 0, %p50;
	selp.u32 	%r56, -1, 0, %p53;
	selp.b32 	%r57, %r55, %r56, %p51;
	and.b32  	%r58, %r57, 1;
	setp.eq.b32 	%p53, %r58, 1;
$L__BB1_20:
	selp.u32 	%r59, 1, 0, %p53;
	st.global.u32 	[%rd2], %r59;
	ret;

}


// ===== COMPILED SASS (sm_100) =====

	.target	sm_100

	.elftype	@"ET_EXEC"


//--------------------- .note.nv.tkinfo           --------------------------
	.section	.note.nv.tkinfo,"",@"SHT_NOTE"
	.sectionflags	@"SHF_NOTE_NV_TKINFO"
	.tkinfo
        /*0018*/ 	.word	0x00000002
        /*0030*/ 	.string	""
        /*0030*/ 	.string	"ptxas"
        /*0030*/ 	.string	"Cuda compilation tools, release 13.0, V13.0.88"
        /*0030*/ 	.string	"Build cuda_13.0.r13.0/compiler.36424714_0"
        /*0030*/ 	.string	"-arch sm_100 -m 64 "



//--------------------- .note.nv.cuinfo           --------------------------
	.section	.note.nv.cuinfo,"",@"SHT_NOTE"
	.sectionflags	@"SHF_NOTE_NV_CUINFO"
        /*0018*/ 	.short	0x0002
        /*001a*/ 	.short	0x0064
        /*001c*/ 	.short	0x0082
	.zero		2


//--------------------- .nv.info                  --------------------------
	.section	.nv.info,"",@"SHT_CUDA_INFO"
	.align	4


	//----- nvinfo : EIATTR_REGCOUNT
	.align		4
        /*0000*/ 	.byte	0x04, 0x2f
        /*0002*/ 	.short	(.L_1 - .L_0)
	.align		4
.L_0:
        /*0004*/ 	.word	index@(_Z10pushKernelP5Graph)
        /*0008*/ 	.word	0x0000001c


	//----- nvinfo : EIATTR_FRAME_SIZE
	.align		4
.L_1:
        /*000c*/ 	.byte	0x04, 0x11
        /*000e*/ 	.short	(.L_3 - .L_2)
	.align		4
.L_2:
        /*0010*/ 	.word	index@(_Z10pushKernelP5Graph)
        /*0014*/ 	.word	0x00000000


	//----- nvinfo : EIATTR_REGCOUNT
	.align		4
.L_3:
        /*0018*/ 	.byte	0x04, 0x2f
        /*001a*/ 	.short	(.L_5 - .L_4)
	.align		4
.L_4:
        /*001c*/ 	.word	index@(_Z12localRelabelP5Graph)
        /*0020*/ 	.word	0x0000001e


	//----- nvinfo : EIATTR_FRAME_SIZE
	.align		4
.L_5:
        /*0024*/ 	.byte	0x04, 0x11
        /*0026*/ 	.short	(.L_7 - .L_6)
	.align		4
.L_6:
        /*0028*/ 	.word	index@(_Z12localRelabelP5Graph)
        /*002c*/ 	.word	0x00000000


	//----- nvinfo : EIATTR_MIN_STACK_SIZE
	.align		4
.L_7:
        /*0030*/ 	.byte	0x04, 0x12
        /*0032*/ 	.short	(.L_9 - .L_8)
	.align		4
.L_8:
        /*0034*/ 	.word	index@(_Z12localRelabelP5Graph)
        /*0038*/ 	.word	0x00000000


	//----- nvinfo : EIATTR_MIN_STACK_SIZE
	.align		4
.L_9:
        /*003c*/ 	.byte	0x04, 0x12
        /*003e*/ 	.short	(.L_11 - .L_10)
	.align		4
.L_10:
        /*0040*/ 	.word	index@(_Z10pushKernelP5Graph)
        /*0044*/ 	.word	0x00000000
.L_11:


//--------------------- .nv.compat                --------------------------
	.section	.nv.compat,"",@"SHT_CUDA_COMPAT_INFO"
	.align	4
        /*0000*/ 	.byte	0x02, 0x09, 0x00, 0x00, 0x02, 0x02, 0x01, 0x00, 0x02, 0x05, 0x05, 0x00, 0x03, 0x07, 0x01, 0x01
        /*0010*/ 	.byte	0x02, 0x03, 0x00, 0x00, 0x02, 0x06, 0x01, 0x00, 0x04, 0x0b, 0x08, 0x00, 0x09, 0x00, 0x00, 0x00
        /*0020*/ 	.byte	0x00, 0x00, 0x00, 0x00


//--------------------- .nv.info._Z12localRelabelP5Graph --------------------------
	.section	.nv.info._Z12localRelabelP5Graph,"",@"SHT_CUDA_INFO"
	.sectionflags	@""
	.align	4


	//----- nvinfo : EIATTR_CUDA_API_VERSION
	.align		4
        /*0000*/ 	.byte	0x04, 0x37
        /*0002*/ 	.short	(.L_13 - .L_12)
.L_12:
        /*0004*/ 	.word	0x00000082


	//----- nvinfo : EIATTR_KPARAM_INFO
	.align		4
.L_13:
        /*0008*/ 	.byte	0x04, 0x17
        /*000a*/ 	.short	(.L_15 - .L_14)
.L_14:
        /*000c*/ 	.word	0x00000000
        /*0010*/ 	.short	0x0000
        /*0012*/ 	.short	0x0000
        /*0014*/ 	.byte	0x00, 0xf5, 0x21, 0x00


	//----- nvinfo : EIATTR_SPARSE_MMA_MASK
	.align		4
.L_15:
        /*0018*/ 	.byte	0x03, 0x50
        /*001a*/ 	.short	0x0000


	//----- nvinfo : EIATTR_MAXREG_COUNT
	.align		4
        /*001c*/ 	.byte	0x03, 0x1b
        /*001e*/ 	.short	0x00ff


	//----- nvinfo : EIATTR_MERCURY_ISA_VERSION
	.align		4
        /*0020*/ 	.byte	0x03, 0x5f
        /*0022*/ 	.short	0x0101


	//----- nvinfo : EIATTR_VRC_CTA_INIT_COUNT
	.align		4
        /*0024*/ 	.byte	0x02, 0x4a
	.zero		1
	.zero		1


	//----- nvinfo : EIATTR_EXIT_INSTR_OFFSETS
	.align		4
        /*0028*/ 	.byte	0x04, 0x1c
        /*002a*/ 	.short	(.L_17 - .L_16)


	//   ....[0]....
.L_16:
        /*002c*/ 	.word	0x00000dc0


	//----- nvinfo : EIATTR_CBANK_PARAM_SIZE
	.align		4
.L_17:
        /*0030*/ 	.byte	0x03, 0x19
        /*0032*/ 	.short	0x0008


	//----- nvinfo : EIATTR_PARAM_CBANK
	.align		4
        /*0034*/ 	.byte	0x04, 0x0a
        /*0036*/ 	.short	(.L_19 - .L_18)
	.align		4
.L_18:
        /*0038*/ 	.word	index@(.nv.constant0._Z12localRelabelP5Graph)
        /*003c*/ 	.short	0x0380
        /*003e*/ 	.short	0x0008


	//----- nvinfo : EIATTR_SW_WAR
	.align		4
.L_19:
        /*0040*/ 	.byte	0x04, 0x36
        /*0042*/ 	.short	(.L_21 - .L_20)
.L_20:
        /*0044*/ 	.word	0x00000008
.L_21:


//--------------------- .nv.info._Z10pushKernelP5Graph --------------------------
	.section	.nv.info._Z10pushKernelP5Graph,"",@"SHT_CUDA_INFO"
	.sectionflags	@""
	.align	4


	//----- nvinfo : EIATTR_CUDA_API_VERSION
	.align		4
        /*0000*/ 	.byte	0x04, 0x37
        /*0002*/ 	.short	(.L_23 - .L_22)
.L_22:
        /*0004*/ 	.word	0x00000082


	//----- nvinfo : EIATTR_KPARAM_INFO
	.align		4
.L_23:
        /*0008*/ 	.byte	0x04, 0x17
        /*000a*/ 	.short	(.L_25 - .L_24)
.L_24:
        /*000c*/ 	.word	0x00000000
        /*0010*/ 	.short	0x0000
        /*0012*/ 	.short	0x0000
        /*0014*/ 	.byte	0x00, 0xf5, 0x21, 0x00


	//----- nvinfo : EIATTR_SPARSE_MMA_MASK
	.align		4
.L_25:
        /*0018*/ 	.byte	0x03, 0x50
        /*001a*/ 	.short	0x0000


	//----- nvinfo : EIATTR_MAXREG_COUNT
	.align		4
        /*001c*/ 	.byte	0x03, 0x1b
        /*001e*/ 	.short	0x00ff


	//----- nvinfo : EIATTR_MERCURY_ISA_VERSION
	.align		4
        /*0020*/ 	.byte	0x03, 0x5f
        /*0022*/ 	.short	0x0101


	//----- nvinfo : EIATTR_VRC_CTA_INIT_COUNT
	.align		4
        /*0024*/ 	.byte	0x02, 0x4a
	.zero		1
	.zero		1


	//----- nvinfo : EIATTR_EXIT_INSTR_OFFSETS
	.align		4
        /*0028*/ 	.byte	0x04, 0x1c
        /*002a*/ 	.short	(.L_27 - .L_26)


	//   ....[0]....
.L_26:
        /*002c*/ 	.word	0x000000e0


	//   ....[1]....
        /*0030*/ 	.word	0x00003d10


	//----- nvinfo : EIATTR_CRS_STACK_SIZE
	.align		4
.L_27:
        /*0034*/ 	.byte	0x04, 0x1e
        /*0036*/ 	.short	(.L_29 - .L_28)
.L_28:
        /*0038*/ 	.word	0x00000000


	//----- nvinfo : EIATTR_CBANK_PARAM_SIZE
	.align		4
.L_29:
        /*003c*/ 	.byte	0x03, 0x19
        /*003e*/ 	.short	0x0008


	//----- nvinfo : EIATTR_PARAM_CBANK
	.align		4
        /*0040*/ 	.byte	0x04, 0x0a
        /*0042*/ 	.short	(.L_31 - .L_30)
	.align		4
.L_30:
        /*0044*/ 	.word	index@(.nv.constant0._Z10pushKernelP5Graph)
        /*0048*/ 	.short	0x0380
        /*004a*/ 	.short	0x0008


	//----- nvinfo : EIATTR_SW_WAR
	.align		4
.L_31:
        /*004c*/ 	.byte	0x04, 0x36
        /*004e*/ 	.short	(.L_33 - .L_32)
.L_32:
        /*0050*/ 	.word	0x00000008
.L_33:


//--------------------- .nv.callgraph             --------------------------
	.section	.nv.callgraph,"",@"SHT_CUDA_CALLGRAPH"
	.align	4
	.sectionentsize	8
	.align		4
        /*0000*/ 	.word	0x00000000
	.align		4
        /*0004*/ 	.word	0xffffffff
	.align		4
        /*0008*/ 	.word	0x00000000
	.align		4
        /*000c*/ 	.word	0xfffffffe
	.align		4
        /*0010*/ 	.word	0x00000000
	.align		4
        /*0014*/ 	.word	0xfffffffd
	.align		4
        /*0018*/ 	.word	0x00000000
	.align		4
        /*001c*/ 	.word	0xfffffffc


//--------------------- .text._Z12localRelabelP5Graph --------------------------
	.section	.text._Z12localRelabelP5Graph,"ax",@progbits
	.align	128
        .global         _Z12localRelabelP5Graph
        .type           _Z12localRelabelP5Graph,@function
        .size           _Z12localRelabelP5Graph,(.L_x_206 - _Z12localRelabelP5Graph)
        .other          _Z12localRelabelP5Graph,@"STO_CUDA_ENTRY STV_DEFAULT"
_Z12localRelabelP5Graph:
.text._Z12localRelabelP5Graph:
[----:B------:R-:W-:Y:S08]  /*0000*/  LDC R1, c[0x0][0x37c] ;  /* 0x0000df00ff017b82 */ /* 0x000ff00000000800 */
[----:B------:R-:W0:Y:S01]  /*0010*/  LDC.64 R4, c[0x0][0x380] ;  /* 0x0000e000ff047b82 */ /* 0x000e220000000a00 */
[----:B------:R-:W0:Y:S02]  /*0020*/  LDCU.64 UR4, c[0x0][0x358] ;  /* 0x00006b00ff0477ac */ /* 0x000e240008000a00 */
[----:B0-----:R-:W2:Y:S05]  /*0030*/  LDG.E.64 R2, desc[UR4][R4.64+0x10] ;  /* 0x0000100404027981 */ /* 0x001eaa000c1e1b00 */
[----:B------:R-:W0:Y:S01]  /*0040*/  S2UR UR6, SR_CTAID.X ;  /* 0x00000000000679c3 */ /* 0x000e220000002500 */
[----:B------:R-:W0:Y:S01]  /*0050*/  S2R R0, SR_TID.X ;  /* 0x0000000000007919 */ /* 0x000e220000002100 */
[----:B------:R-:W1:Y:S06]  /*0060*/  S2R R6, SR_TID.Y ;  /* 0x0000000000067919 */ /* 0x000e6c0000002200 */
[----:B------:R-:W0:Y:S01]  /*0070*/  LDC R7, c[0x0][0x360] ;  /* 0x0000d800ff077b82 */ /* 0x000e220000000800 */
[----:B------:R-:W1:Y:S01]  /*0080*/  LDCU UR7, c[0x0][0x364] ;  /* 0x00006c80ff0777ac */ /* 0x000e620008000800 */
[----:B------:R-:W1:Y:S01]  /*0090*/  S2R R9, SR_CTAID.Y ;  /* 0x0000000000097919 */ /* 0x000e620000002600 */
[----:B------:R-:W3:Y:S01]  /*00a0*/  LDG.E.64 R4, desc[UR4][R4.64+0x38] ;  /* 0x0000380404047981 */ /* 0x000ee2000c1e1b00 */
[----:B0-----:R-:W-:-:S02]  /*00b0*/  IMAD R0, R7, UR6, R0 ;  /* 0x0000000607007c24 */ /* 0x001fc4000f8e0200 */
[----:B-1----:R-:W-:-:S04]  /*00c0*/  IMAD R7, R9, UR7, R6 ;  /* 0x0000000709077c24 */ /* 0x002fc8000f8e0206 */
[----:B------:R-:W-:-:S04]  /*00d0*/  IMAD R13, R0, 0x100, R7 ;  /* 0x00000100000d7824 */ /* 0x000fc800078e0207 */
[----:B------:R-:W-:-:S04]  /*00e0*/  IMAD.SHL.U32 R7, R13, 0x100, RZ ;  /* 0x000001000d077824 */ /* 0x000fc800078e00ff */
[----:B--2---:R-:W-:-:S05]  /*00f0*/  IMAD.WIDE R2, R7, 0x10, R2 ;  /* 0x0000001007027825 */ /* 0x004fca00078e0202 */
[----:B------:R-:W2:Y:S04]  /*0100*/  LDG.E.64 R8, desc[UR4][R2.64+0x8] ;  /* 0x0000080402087981 */ /* 0x000ea8000c1e1b00 */
[----:B------:R-:W4:Y:S04]  /*0110*/  LDG.E.64 R6, desc[UR4][R2.64+0x18] ;  /* 0x0000180402067981 */ /* 0x000f28000c1e1b00 */
[----:B------:R-:W5:Y:S04]  /*0120*/  LDG.E.64 R10, desc[UR4][R2.64+0x38] ;  /* 0x00003804020a7981 */ /* 0x000f68000c1e1b00 */
[----:B------:R-:W5:Y:S01]  /*0130*/  LDG.E.64 R14, desc[UR4][R2.64+0x48] ;  /* 0x00004804020e7981 */ /* 0x000f62000c1e1b00 */
[----:B--2---:R-:W-:-:S04]  /*0140*/  ISETP.NE.U32.AND P0, PT, R8, -0x1, PT ;  /* 0xffffffff0800780c */ /* 0x004fc80003f05070 */
[----:B------:R-:W-:Y:S02]  /*0150*/  ISETP.NE.AND.EX P0, PT, R9, 0x7fffffff, PT, P0 ;  /* 0x7fffffff0900780c */ /* 0x000fe40003f05300 */
[----:B----4-:R-:W-:Y:S01]  /*0160*/  ISETP.NE.U32.AND P2, PT, R6, -0x1, PT ;  /* 0xffffffff0600780c */ /* 0x010fe20003f45070 */
[----:B------:R-:W2:Y:S03]  /*0170*/  LDG.E.64 R8, desc[UR4][R2.64+0x28] ;  /* 0x0000280402087981 */ /* 0x000ea6000c1e1b00 */
[----:B------:R-:W-:-:S07]  /*0180*/  ISETP.NE.AND.EX P2, PT, R7, 0x7fffffff, PT, P2 ;  /* 0x7fffffff0700780c */ /* 0x000fce0003f45320 */
[----:B------:R-:W4:Y:S06]  /*0190*/  @P0 LDG.E R17, desc[UR4][R2.64] ;  /* 0x0000000402110981 */ /* 0x000f2c000c1e1900 */
[----:B------:R-:W2:Y:S01]  /*01a0*/  @P2 LDG.E R19, desc[UR4][R2.64+0x10] ;  /* 0x0000100402132981 */ /* 0x000ea2000c1e1900 */
[----:B---3--:R-:W-:-:S03]  /*01b0*/  IMAD.WIDE R6, R13, 0x4, R4 ;  /* 0x000000040d067825 */ /* 0x008fc600078e0204 */
[----:B------:R-:W3:Y:S04]  /*01c0*/  LDG.E.64 R12, desc[UR4][R2.64+0x58] ;  /* 0x00005804020c7981 */ /* 0x000ee8000c1e1b00 */
[----:B------:R-:W3:Y:S01]  /*01d0*/  LDG.E R20, desc[UR4][R6.64] ;  /* 0x0000000406147981 */ /* 0x000ee2000c1e1900 */
[----:B-----5:R-:W-:Y:S01]  /*01e0*/  ISETP.NE.U32.AND P6, PT, R10, -0x1, PT ;  /* 0xffffffff0a00780c */ /* 0x020fe20003fc5070 */
[----:B----4-:R-:W-:-:S05]  /*01f0*/  @P0 IMAD.WIDE R16, R17, 0x4, R4 ;  /* 0x0000000411100825 */ /* 0x010fca00078e0204 */
[----:B------:R0:W4:Y:S01]  /*0200*/  @P0 LDG.E R21, desc[UR4][R16.64] ;  /* 0x0000000410150981 */ /* 0x000122000c1e1900 */
[----:B--2---:R-:W-:-:S05]  /*0210*/  @P2 IMAD.WIDE R18, R19, 0x4, R4 ;  /* 0x0000000413122825 */ /* 0x004fca00078e0204 */
[----:B------:R-:W2:Y:S01]  /*0220*/  @P2 LDG.E R0, desc[UR4][R18.64] ;  /* 0x0000000412002981 */ /* 0x000ea2000c1e1900 */
[----:B------:R-:W-:-:S04]  /*0230*/  ISETP.NE.U32.AND P3, PT, R8, -0x1, PT ;  /* 0xffffffff0800780c */ /* 0x000fc80003f65070 */
[----:B------:R-:W-:-:S13]  /*0240*/  ISETP.NE.AND.EX P3, PT, R9, 0x7fffffff, PT, P3 ;  /* 0x7fffffff0900780c */ /* 0x000fda0003f65330 */
[----:B------:R-:W5:Y:S01]  /*0250*/  @P3 LDG.E R23, desc[UR4][R2.64+0x20] ;  /* 0x0000200402173981 */ /* 0x000f62000c1e1900 */
[----:B------:R-:W-:Y:S01]  /*0260*/  ISETP.NE.AND.EX P6, PT, R11, 0x7fffffff, PT, P6 ;  /* 0x7fffffff0b00780c */ /* 0x000fe20003fc5360 */
[----:B0-----:R-:W-:Y:S01]  /*0270*/  IMAD.MOV.U32 R17, RZ, RZ, -0x1 ;  /* 0xffffffffff117424 */ /* 0x001fe200078e00ff */
[----:B------:R-:W-:Y:S01]  /*0280*/  ISETP.NE.U32.AND P5, PT, R14, -0x1, PT ;  /* 0xffffffff0e00780c */ /* 0x000fe20003fa5070 */
[----:B------:R-:W-:Y:S01]  /*0290*/  IMAD.MOV.U32 R16, RZ, RZ, 0x7fffffff ;  /* 0x7fffffffff107424 */ /* 0x000fe200078e00ff */
[----:B---3--:R-:W-:Y:S01]  /*02a0*/  ISETP.NE.AND P4, PT, R20, RZ, PT ;  /* 0x000000ff1400720c */ /* 0x008fe20003f85270 */
[----:B------:R-:W3:Y:S08]  /*02b0*/  LDG.E.64 R10, desc[UR4][R2.64+0x78] ;  /* 0x00007804020a7981 */ /* 0x000ef0000c1e1b00 */
[----:B------:R-:W3:Y:S01]  /*02c0*/  @P6 LDG.E R25, desc[UR4][R2.64+0x30] ;  /* 0x0000300402196981 */ /* 0x000ee2000c1e1900 */
[----:B------:R-:W-:-:S03]  /*02d0*/  ISETP.NE.AND.EX P5, PT, R15, 0x7fffffff, PT, P5 ;  /* 0x7fffffff0f00780c */ /* 0x000fc60003fa5350 */
[----:B------:R-:W3:Y:S10]  /*02e0*/  LDG.E.64 R14, desc[UR4][R2.64+0x98] ;  /* 0x00009804020e7981 */ /* 0x000ef4000c1e1b00 */
[----:B------:R-:W3:Y:S01]  /*02f0*/  @P5 LDG.E R27, desc[UR4][R2.64+0x40] ;  /* 0x00004004021b5981 */ /* 0x000ee2000c1e1900 */
[----:B----4-:R-:W-:-:S02]  /*0300*/  @P0 ISETP.GT.U32.AND P1, PT, R21, -0x1, PT ;  /* 0xffffffff1500080c */ /* 0x010fc40003f24070 */
[----:B------:R-:W-:-:S04]  /*0310*/  @P0 SHF.R.S32.HI R8, RZ, 0x1f, R21 ;  /* 0x0000001fff080819 */ /* 0x000fc80000011415 */
[----:B------:R-:W-:-:S04]  /*0320*/  @P0 ISETP.GT.AND.EX P1, PT, R8, -0x1, PT, P1 ;  /* 0xffffffff0800080c */ /* 0x000fc80003f24310 */
[----:B------:R-:W-:Y:S02]  /*0330*/  @P0 SEL R17, R21, 0xffffffff, P1 ;  /* 0xffffffff15110807 */ /* 0x000fe40000800000 */
[----:B------:R-:W-:Y:S02]  /*0340*/  @P0 ISETP.NE.OR P4, PT, R20, RZ, P1 ;  /* 0x000000ff1400020c */ /* 0x000fe40000f85670 */
[----:B------:R-:W-:Y:S02]  /*0350*/  @P0 SEL R16, R8, 0x7fffffff, P1 ;  /* 0x7fffffff08100807 */ /* 0x000fe40000800000 */
[----:B--2---:R-:W-:Y:S01]  /*0360*/  @P2 SHF.R.S32.HI R19, RZ, 0x1f, R0 ;  /* 0x0000001fff132819 */ /* 0x004fe20000011400 */
[----:B------:R-:W2:Y:S01]  /*0370*/  LDG.E.64 R8, desc[UR4][R2.64+0x68] ;  /* 0x0000680402087981 */ /* 0x000ea2000c1e1b00 */
[----:B------:R-:W-:-:S04]  /*0380*/  @P2 ISETP.GT.U32.AND P1, PT, R17, R0, PT ;  /* 0x000000001100220c */ /* 0x000fc80003f24070 */
[----:B------:R-:W-:Y:S02]  /*0390*/  @P2 ISETP.GT.U32.AND.EX P1, PT, R16, R19, PT, P1 ;  /* 0x000000131000220c */ /* 0x000fe40003f24110 */
[----:B------:R-:W-:Y:S02]  /*03a0*/  PLOP3.LUT P0, PT, PT, PT, PT, 0x80, 0x8 ;  /* 0x000000000008781c */ /* 0x000fe40003f0f070 */
[----:B------:R-:W-:Y:S02]  /*03b0*/  @P2 PLOP3.LUT P0, PT, P1, PT, PT, 0x80, 0x8 ;  /* 0x000000000008281c */ /* 0x000fe40000f0f070 */
[----:B------:R-:W-:-:S04]  /*03c0*/  @P2 ISETP.NE.U32.AND P1, PT, R0, -0x1, PT ;  /* 0xffffffff0000280c */ /* 0x000fc80003f25070 */
[----:B------:R-:W-:-:S04]  /*03d0*/  @P2 ISETP.NE.AND.EX P1, PT, R19, -0x1, PT, P1 ;  /* 0xffffffff1300280c */ /* 0x000fc80003f25310 */
[----:B------:R-:W-:Y:S02]  /*03e0*/  @P2 SEL R18, RZ, 0xffffffff, !P1 ;  /* 0xffffffffff122807 */ /* 0x000fe40004800000 */
[----:B------:R-:W-:-:S04]  /*03f0*/  ISETP.NE.U32.AND P1, PT, R12, -0x1, PT ;  /* 0xffffffff0c00780c */ /* 0x000fc80003f25070 */
[----:B------:R-:W-:Y:S01]  /*0400*/  ISETP.NE.AND.EX P1, PT, R13, 0x7fffffff, PT, P1 ;  /* 0x7fffffff0d00780c */ /* 0x000fe20003f25310 */
[--C-:B-----5:R-:W-:Y:S01]  /*0410*/  @P3 IMAD.WIDE R22, R23, 0x4, R4.reuse ;  /* 0x0000000417163825 */ /* 0x120fe200078e0204 */
[----:B------:R-:W4:Y:S05]  /*0420*/  LDG.E.64 R12, desc[UR4][R2.64+0x88] ;  /* 0x00008804020c7981 */ /* 0x000f2a000c1e1b00 */
[----:B------:R-:W5:Y:S06]  /*0430*/  @P3 LDG.E R22, desc[UR4][R22.64] ;  /* 0x0000000416163981 */ /* 0x000f6c000c1e1900 */
[----:B------:R-:W2:Y:S01]  /*0440*/  @P1 LDG.E R21, desc[UR4][R2.64+0x50] ;  /* 0x0000500402151981 */ /* 0x000ea2000c1e1900 */
[----:B---3--:R-:W-:-:S06]  /*0450*/  @P6 IMAD.WIDE R24, R25, 0x4, R4 ;  /* 0x0000000419186825 */ /* 0x008fcc00078e0204 */
[----:B------:R-:W3:Y:S01]  /*0460*/  @P6 LDG.E R24, desc[UR4][R24.64] ;  /* 0x0000000418186981 */ /* 0x000ee2000c1e1900 */
[----:B------:R-:W-:-:S06]  /*0470*/  @P5 IMAD.WIDE R26, R27, 0x4, R4 ;  /* 0x000000041b1a5825 */ /* 0x000fcc00078e0204 */
[----:B------:R-:W4:Y:S01]  /*0480*/  @P5 LDG.E R26, desc[UR4][R26.64] ;  /* 0x000000041a1a5981 */ /* 0x000f22000c1e1900 */
[----:B------:R-:W-:Y:S02]  /*0490*/  @!P0 SEL R18, RZ, 0xffffffff, !P4 ;  /* 0xffffffffff128807 */ /* 0x000fe40006000000 */
[----:B------:R-:W-:-:S04]  /*04a0*/  @P2 ISETP.LT.U32.AND P0, PT, R17, R0, PT ;  /* 0x000000001100220c */ /* 0x000fc80003f01070 */
[----:B------:R-:W-:-:S04]  /*04b0*/  @P2 ISETP.LT.U32.AND.EX P0, PT, R16, R19, PT, P0 ;  /* 0x000000131000220c */ /* 0x000fc80003f01100 */
[----:B------:R-:W-:Y:S02]  /*04c0*/  @P2 SEL R17, R17, R0, P0 ;  /* 0x0000000011112207 */ /* 0x000fe40000000000 */
[----:B------:R-:W-:Y:S02]  /*04d0*/  @P2 SEL R16, R16, R19, P0 ;  /* 0x0000001310102207 */ /* 0x000fe40000000000 */
[----:B------:R-:W-:-:S04]  /*04e0*/  @P2 LOP3.LUT R18, R18, 0x1, RZ, 0xc0, !PT ;  /* 0x0000000112122812 */ /* 0x000fc800078ec0ff */
[----:B------:R-:W-:Y:S02]  /*04f0*/  @P2 ISETP.EQ.U32.AND P4, PT, R18, 0x1, PT ;  /* 0x000000011200280c */ /* 0x000fe40003f82070 */
[----:B------:R-:W-:Y:S01]  /*0500*/  PLOP3.LUT P2, PT, PT, PT, PT, 0x80, 0x8 ;  /* 0x000000000008781c */ /* 0x000fe20003f4f070 */
[----:B--2---:R-:W-:-:S06]  /*0510*/  @P1 IMAD.WIDE R20, R21, 0x4, R4 ;  /* 0x0000000415141825 */ /* 0x004fcc00078e0204 */
[----:B------:R-:W2:Y:S01]  /*0520*/  @P1 LDG.E R20, desc[UR4][R20.64] ;  /* 0x0000000414141981 */ /* 0x000ea2000c1e1900 */
[----:B-----5:R-:W-:Y:S02]  /*0530*/  @P3 SHF.R.S32.HI R19, RZ, 0x1f, R22 ;  /* 0x0000001fff133819 */ /* 0x020fe40000011416 */
[----:B------:R-:W-:-:S04]  /*0540*/  @P3 ISETP.GT.U32.AND P0, PT, R17, R22, PT ;  /* 0x000000161100320c */ /* 0x000fc80003f04070 */
[----:B------:R-:W-:-:S04]  /*0550*/  @P3 ISETP.GT.U32.AND.EX P0, PT, R16, R19, PT, P0 ;  /* 0x000000131000320c */ /* 0x000fc80003f04100 */
[----:B------:R-:W-:Y:S02]  /*0560*/  @P3 PLOP3.LUT P2, PT, P0, PT, PT, 0x80, 0x8 ;  /* 0x000000000008381c */ /* 0x000fe4000074f070 */
[----:B------:R-:W-:-:S04]  /*0570*/  @P3 ISETP.NE.U32.AND P0, PT, R22, -0x1, PT ;  /* 0xffffffff1600380c */ /* 0x000fc80003f05070 */
[----:B------:R-:W-:-:S04]  /*0580*/  @P3 ISETP.NE.AND.EX P0, PT, R19, -0x1, PT, P0 ;  /* 0xffffffff1300380c */ /* 0x000fc80003f05300 */
[----:B------:R-:W-:Y:S02]  /*0590*/  @P3 SEL R0, RZ, 0xffffffff, !P0 ;  /* 0xffffffffff003807 */ /* 0x000fe40004000000 */
[----:B------:R-:W-:-:S04]  /*05a0*/  @P3 ISETP.LT.U32.AND P0, PT, R17, R22, PT ;  /* 0x000000161100320c */ /* 0x000fc80003f01070 */
[----:B------:R-:W-:-:S04]  /*05b0*/  @P3 ISETP.LT.U32.AND.EX P0, PT, R16, R19, PT, P0 ;  /* 0x000000131000320c */ /* 0x000fc80003f01100 */
[----:B------:R-:W-:Y:S02]  /*05c0*/  @P3 SEL R17, R17, R22, P0 ;  /* 0x0000001611113207 */ /* 0x000fe40000000000 */
[----:B------:R-:W-:Y:S02]  /*05d0*/  @!P2 SEL R0, RZ, 0xffffffff, !P4 ;  /* 0xffffffffff00a807 */ /* 0x000fe40006000000 */
[----:B------:R-:W-:Y:S02]  /*05e0*/  @P3 SEL R16, R16, R19, P0 ;  /* 0x0000001310103207 */ /* 0x000fe40000000000 */
[----:B---3--:R-:W-:Y:S02]  /*05f0*/  @P6 SHF.R.S32.HI R19, RZ, 0x1f, R24 ;  /* 0x0000001fff136819 */ /* 0x008fe40000011418 */
[----:B------:R-:W-:Y:S02]  /*0600*/  @P6 ISETP.GT.U32.AND P2, PT, R17, R24, PT ;  /* 0x000000181100620c */ /* 0x000fe40003f44070 */
[----:B------:R-:W-:-:S02]  /*0610*/  @P3 LOP3.LUT R0, R0, 0x1, RZ, 0xc0, !PT ;  /* 0x0000000100003812 */ /* 0x000fc400078ec0ff */
[----:B------:R-:W-:Y:S02]  /*0620*/  @P6 ISETP.GT.U32.AND.EX P2, PT, R16, R19, PT, P2 ;  /* 0x000000131000620c */ /* 0x000fe40003f44120 */
[----:B------:R-:W-:Y:S02]  /*0630*/  @P3 ISETP.EQ.U32.AND P4, PT, R0, 0x1, PT ;  /* 0x000000010000380c */ /* 0x000fe40003f82070 */
[----:B------:R-:W-:Y:S02]  /*0640*/  PLOP3.LUT P0, PT, PT, PT, PT, 0x80, 0x8 ;  /* 0x000000000008781c */ /* 0x000fe40003f0f070 */
[----:B------:R-:W-:Y:S02]  /*0650*/  @P6 ISETP.NE.U32.AND P3, PT, R24, -0x1, PT ;  /* 0xffffffff1800680c */ /* 0x000fe40003f65070 */
[----:B------:R-:W-:Y:S02]  /*0660*/  @P6 PLOP3.LUT P0, PT, P2, PT, PT, 0x80, 0x8 ;  /* 0x000000000008681c */ /* 0x000fe4000170f070 */
[----:B------:R-:W-:-:S02]  /*0670*/  ISETP.NE.U32.AND P2, PT, R8, -0x1, PT ;  /* 0xffffffff0800780c */ /* 0x000fc40003f45070 */
[----:B------:R-:W-:Y:S02]  /*0680*/  @P6 ISETP.NE.AND.EX P3, PT, R19, -0x1, PT, P3 ;  /* 0xffffffff1300680c */ /* 0x000fe40003f65330 */
[----:B------:R-:W-:Y:S02]  /*0690*/  ISETP.NE.AND.EX P2, PT, R9, 0x7fffffff, PT, P2 ;  /* 0x7fffffff0900780c */ /* 0x000fe40003f45320 */
[----:B------:R-:W-:Y:S02]  /*06a0*/  @P6 SEL R0, RZ, 0xffffffff, !P3 ;  /* 0xffffffffff006807 */ /* 0x000fe40005800000 */
[----:B------:R-:W-:-:S04]  /*06b0*/  @P6 ISETP.LT.U32.AND P3, PT, R17, R24, PT ;  /* 0x000000181100620c */ /* 0x000fc80003f61070 */
[CC--:B------:R-:W-:Y:S02]  /*06c0*/  @P6 ISETP.LT.U32.AND.EX P3, PT, R16.reuse, R19.reuse, PT, P3 ;  /* 0x000000131000620c */ /* 0x0c0fe40003f61130 */
[----:B------:R-:W-:Y:S02]  /*06d0*/  @!P0 SEL R0, RZ, 0xffffffff, !P4 ;  /* 0xffffffffff008807 */ /* 0x000fe40006000000 */
[----:B------:R-:W-:Y:S02]  /*06e0*/  @P6 SEL R16, R16, R19, P3 ;  /* 0x0000001310106207 */ /* 0x000fe40001800000 */
[----:B------:R-:W-:Y:S01]  /*06f0*/  @P6 SEL R17, R17, R24, P3 ;  /* 0x0000001811116207 */ /* 0x000fe20001800000 */
[----:B------:R-:W3:Y:S01]  /*0700*/  @P2 LDG.E R19, desc[UR4][R2.64+0x60] ;  /* 0x0000600402132981 */ /* 0x000ee2000c1e1900 */
[----:B------:R-:W-:Y:S02]  /*0710*/  @P6 LOP3.LUT R0, R0, 0x1, RZ, 0xc0, !PT ;  /* 0x0000000100006812 */ /* 0x000fe400078ec0ff */
[----:B----4-:R-:W-:-:S02]  /*0720*/  @P5 SHF.R.S32.HI R9, RZ, 0x1f, R26 ;  /* 0x0000001fff095819 */ /* 0x010fc4000001141a */
[----:B------:R-:W-:Y:S02]  /*0730*/  @P5 ISETP.GT.U32.AND P3, PT, R17, R26, PT ;  /* 0x0000001a1100520c */ /* 0x000fe40003f64070 */
[----:B------:R-:W-:Y:S02]  /*0740*/  @P6 ISETP.EQ.U32.AND P4, PT, R0, 0x1, PT ;  /* 0x000000010000680c */ /* 0x000fe40003f82070 */
[----:B------:R-:W-:Y:S02]  /*0750*/  @P5 ISETP.NE.U32.AND P6, PT, R26, -0x1, PT ;  /* 0xffffffff1a00580c */ /* 0x000fe40003fc5070 */
[----:B------:R-:W-:Y:S02]  /*0760*/  @P5 ISETP.GT.U32.AND.EX P3, PT, R16, R9, PT, P3 ;  /* 0x000000091000520c */ /* 0x000fe40003f64130 */
[----:B------:R-:W-:Y:S02]  /*0770*/  PLOP3.LUT P0, PT, PT, PT, PT, 0x80, 0x8 ;  /* 0x000000000008781c */ /* 0x000fe40003f0f070 */
[----:B------:R-:W-:-:S02]  /*0780*/  @P5 ISETP.NE.AND.EX P6, PT, R9, -0x1, PT, P6 ;  /* 0xffffffff0900580c */ /* 0x000fc40003fc5360 */
[----:B------:R-:W-:Y:S02]  /*0790*/  @P5 PLOP3.LUT P0, PT, P3, PT, PT, 0x80, 0x8 ;  /* 0x000000000008581c */ /* 0x000fe40001f0f070 */
[----:B------:R-:W-:Y:S02]  /*07a0*/  ISETP.NE.U32.AND P3, PT, R10, -0x1, PT ;  /* 0xffffffff0a00780c */ /* 0x000fe40003f65070 */
[----:B------:R-:W-:Y:S02]  /*07b0*/  @P5 SEL R0, RZ, 0xffffffff, !P6 ;  /* 0xffffffffff005807 */ /* 0x000fe40007000000 */
[----:B------:R-:W-:Y:S02]  /*07c0*/  @P5 ISETP.LT.U32.AND P6, PT, R17, R26, PT ;  /* 0x0000001a1100520c */ /* 0x000fe40003fc1070 */
[----:B------:R-:W-:Y:S02]  /*07d0*/  ISETP.NE.AND.EX P3, PT, R11, 0x7fffffff, PT, P3 ;  /* 0x7fffffff0b00780c */ /* 0x000fe40003f65330 */
[----:B------:R-:W-:-:S03]  /*07e0*/  @P5 ISETP.LT.U32.AND.EX P6, PT, R16, R9, PT, P6 ;  /* 0x000000091000520c */ /* 0x000fc60003fc1160 */
[----:B------:R-:W-:Y:S02]  /*07f0*/  @!P0 SEL R0, RZ, 0xffffffff, !P4 ;  /* 0xffffffffff008807 */ /* 0x000fe40006000000 */
[----:B------:R-:W-:Y:S02]  /*0800*/  @P5 SEL R17, R17, R26, P6 ;  /* 0x0000001a11115207 */ /* 0x000fe40003000000 */
[----:B------:R-:W-:Y:S02]  /*0810*/  @P5 SEL R16, R16, R9, P6 ;  /* 0x0000000910105207 */ /* 0x000fe40003000000 */
[----:B------:R-:W-:Y:S02]  /*0820*/  @P5 LOP3.LUT R0, R0, 0x1, RZ, 0xc0, !PT ;  /* 0x0000000100005812 */ /* 0x000fe400078ec0ff */
[----:B------:R-:W4:Y:S01]  /*0830*/  @P3 LDG.E R21, desc[UR4][R2.64+0x70] ;  /* 0x0000700402153981 */ /* 0x000f22000c1e1900 */
[----:B------:R-:W-:Y:S02]  /*0840*/  ISETP.NE.U32.AND P0, PT, R12, -0x1, PT ;  /* 0xffffffff0c00780c */ /* 0x000fe40003f05070 */
[----:B------:R-:W-:-:S02]  /*0850*/  @P5 ISETP.EQ.U32.AND P4, PT, R0, 0x1, PT ;  /* 0x000000010000580c */ /* 0x000fc40003f82070 */
[----:B------:R-:W-:Y:S02]  /*0860*/  ISETP.NE.AND.EX P5, PT, R13, 0x7fffffff, PT, P0 ;  /* 0x7fffffff0d00780c */ /* 0x000fe40003fa5300 */
[----:B------:R-:W-:-:S11]  /*0870*/  PLOP3.LUT P0, PT, PT, PT, PT, 0x80, 0x8 ;  /* 0x000000000008781c */ /* 0x000fd60003f0f070 */
[----:B------:R-:W5:Y:S01]  /*0880*/  @P5 LDG.E R23, desc[UR4][R2.64+0x80] ;  /* 0x0000800402175981 */ /* 0x000f62000c1e1900 */
[----:B--2---:R-:W-:Y:S02]  /*0890*/  @P1 SHF.R.S32.HI R9, RZ, 0x1f, R20 ;  /* 0x0000001fff091819 */ /* 0x004fe40000011414 */
[----:B------:R-:W-:-:S04]  /*08a0*/  @P1 ISETP.GT.U32.AND P6, PT, R17, R20, PT ;  /* 0x000000141100120c */ /* 0x000fc80003fc4070 */
[----:B------:R-:W-:-:S04]  /*08b0*/  @P1 ISETP.GT.U32.AND.EX P6, PT, R16, R9, PT, P6 ;  /* 0x000000091000120c */ /* 0x000fc80003fc4160 */
[----:B------:R-:W-:Y:S02]  /*08c0*/  @P1 PLOP3.LUT P0, PT, P6, PT, PT, 0x80, 0x8 ;  /* 0x000000000008181c */ /* 0x000fe4000370f070 */
[----:B------:R-:W-:-:S04]  /*08d0*/  @P1 ISETP.NE.U32.AND P6, PT, R20, -0x1, PT ;  /* 0xffffffff1400180c */ /* 0x000fc80003fc5070 */
[----:B------:R-:W-:-:S04]  /*08e0*/  @P1 ISETP.NE.AND.EX P6, PT, R9, -0x1, PT, P6 ;  /* 0xffffffff0900180c */ /* 0x000fc80003fc5360 */
[----:B------:R-:W-:Y:S02]  /*08f0*/  @P1 SEL R0, RZ, 0xffffffff, !P6 ;  /* 0xffffffffff001807 */ /* 0x000fe40007000000 */
[----:B------:R-:W-:-:S04]  /*0900*/  ISETP.NE.U32.AND P6, PT, R14, -0x1, PT ;  /* 0xffffffff0e00780c */ /* 0x000fc80003fc5070 */
[----:B------:R-:W-:-:S13]  /*0910*/  ISETP.NE.AND.EX P6, PT, R15, 0x7fffffff, PT, P6 ;  /* 0x7fffffff0f00780c */ /* 0x000fda0003fc5360 */
[----:B------:R-:W2:Y:S01]  /*0920*/  @P6 LDG.E R25, desc[UR4][R2.64+0x90] ;  /* 0x0000900402196981 */ /* 0x000ea2000c1e1900 */
[----:B---3--:R-:W-:-:S06]  /*0930*/  @P2 IMAD.WIDE R10, R19, 0x4, R4 ;  /* 0x00000004130a2825 */ /* 0x008fcc00078e0204 */
[----:B------:R-:W3:Y:S01]  /*0940*/  @P2 LDG.E R10, desc[UR4][R10.64] ;  /* 0x000000040a0a2981 */ /* 0x000ee2000c1e1900 */
[----:B----4-:R-:W-:-:S06]  /*0950*/  @P3 IMAD.WIDE R12, R21, 0x4, R4 ;  /* 0x00000004150c3825 */ /* 0x010fcc00078e0204 */
[----:B------:R-:W4:Y:S01]  /*0960*/  @P3 LDG.E R12, desc[UR4][R12.64] ;  /* 0x000000040c0c3981 */ /* 0x000f22000c1e1900 */
[----:B-----5:R-:W-:-:S06]  /*0970*/  @P5 IMAD.WIDE R14, R23, 0x4, R4 ;  /* 0x00000004170e5825 */ /* 0x020fcc00078e0204 */
[----:B------:R-:W5:Y:S01]  /*0980*/  @P5 LDG.E R14, desc[UR4][R14.64] ;  /* 0x000000040e0e5981 */ /* 0x000f62000c1e1900 */
[----:B--2---:R-:W-:-:S06]  /*0990*/  @P6 IMAD.WIDE R4, R25, 0x4, R4 ;  /* 0x0000000419046825 */ /* 0x004fcc00078e0204 */
[----:B------:R-:W2:Y:S01]  /*09a0*/  @P6 LDG.E R4, desc[UR4][R4.64] ;  /* 0x0000000404046981 */ /* 0x000ea2000c1e1900 */
[----:B------:R-:W-:Y:S02]  /*09b0*/  @!P0 SEL R0, RZ, 0xffffffff, !P4 ;  /* 0xffffffffff008807 */ /* 0x000fe40006000000 */
[----:B------:R-:W-:-:S04]  /*09c0*/  @P1 ISETP.LT.U32.AND P0, PT, R17, R20, PT ;  /* 0x000000141100120c */ /* 0x000fc80003f01070 */
[----:B------:R-:W-:-:S04]  /*09d0*/  @P1 ISETP.LT.U32.AND.EX P0, PT, R16, R9, PT, P0 ;  /* 0x000000091000120c */ /* 0x000fc80003f01100 */
[----:B------:R-:W-:Y:S02]  /*09e0*/  @P1 SEL R17, R17, R20, P0 ;  /* 0x0000001411111207 */ /* 0x000fe40000000000 */
[----:B------:R-:W-:Y:S02]  /*09f0*/  @P1 SEL R16, R16, R9, P0 ;  /* 0x0000000910101207 */ /* 0x000fe40000000000 */
[----:B------:R-:W-:-:S04]  /*0a00*/  @P1 LOP3.LUT R0, R0, 0x1, RZ, 0xc0, !PT ;  /* 0x0000000100001812 */ /* 0x000fc800078ec0ff */
[----:B------:R-:W-:Y:S02]  /*0a10*/  @P1 ISETP.EQ.U32.AND P4, PT, R0, 0x1, PT ;  /* 0x000000010000180c */ /* 0x000fe40003f82070 */
[----:B------:R-:W-:Y:S02]  /*0a20*/  PLOP3.LUT P1, PT, PT, PT, PT, 0x80, 0x8 ;  /* 0x000000000008781c */ /* 0x000fe40003f2f070 */
[----:B---3--:R-:W-:Y:S02]  /*0a30*/  @P2 SHF.R.S32.HI R3, RZ, 0x1f, R10 ;  /* 0x0000001fff032819 */ /* 0x008fe4000001140a */
        /* <DEDUP_REMOVED lines=9> */
[----:B------:R-:W-:Y:S02]  /*0ad0*/  @P2 SEL R16, R16, R3, P0 ;  /* 0x0000000310102207 */ /* 0x000fe40000000000 */
[----:B------:R-:W-:Y:S02]  /*0ae0*/  @!P1 SEL R0, RZ, 0xffffffff, !P4 ;  /* 0xffffffffff009807 */ /* 0x000fe40006000000 */
[----:B----4-:R-:W-:Y:S02]  /*0af0*/  @P3 SHF.R.S32.HI R3, RZ, 0x1f, R12 ;  /* 0x0000001fff033819 */ /* 0x010fe4000001140c */
[----:B------:R-:W-:-:S04]  /*0b00*/  @P3 ISETP.GT.U32.AND P1, PT, R17, R12, PT ;  /* 0x0000000c1100320c */ /* 0x000fc80003f24070 */
[----:B------:R-:W-:Y:S02]  /*0b10*/  @P3 ISETP.GT.U32.AND.EX P1, PT, R16, R3, PT, P1 ;  /* 0x000000031000320c */ /* 0x000fe40003f24110 */
[----:B------:R-:W-:Y:S02]  /*0b20*/  @P2 LOP3.LUT R0, R0, 0x1, RZ, 0xc0, !PT ;  /* 0x0000000100002812 */ /* 0x000fe400078ec0ff */
[----:B------:R-:W-:Y:S02]  /*0b30*/  PLOP3.LUT P0, PT, PT, PT, PT, 0x80, 0x8 ;  /* 0x000000000008781c */ /* 0x000fe40003f0f070 */
[----:B------:R-:W-:Y:S02]  /*0b40*/  @P3 PLOP3.LUT P0, PT, P1, PT, PT, 0x80, 0x8 ;  /* 0x000000000008381c */ /* 0x000fe40000f0f070 */
[----:B------:R-:W-:Y:S02]  /*0b50*/  @P3 ISETP.LT.U32.AND P1, PT, R17, R12, PT ;  /* 0x0000000c1100320c */ /* 0x000fe40003f21070 */
[----:B------:R-:W-:-:S02]  /*0b60*/  @P2 ISETP.EQ.U32.AND P4, PT, R0, 0x1, PT ;  /* 0x000000010000280c */ /* 0x000fc40003f82070 */
[----:B------:R-:W-:Y:S02]  /*0b70*/  @P3 ISETP.NE.U32.AND P2, PT, R12, -0x1, PT ;  /* 0xffffffff0c00380c */ /* 0x000fe40003f45070 */
[CC--:B------:R-:W-:Y:S02]  /*0b80*/  @P3 ISETP.LT.U32.AND.EX P1, PT, R16.reuse, R3.reuse, PT, P1 ;  /* 0x000000031000320c */ /* 0x0c0fe40003f21110 */
[----:B------:R-:W-:Y:S02]  /*0b90*/  @P3 ISETP.NE.AND.EX P2, PT, R3, -0x1, PT, P2 ;  /* 0xffffffff0300380c */ /* 0x000fe40003f45320 */
[----:B------:R-:W-:Y:S02]  /*0ba0*/  @P3 SEL R17, R17, R12, P1 ;  /* 0x0000000c11113207 */ /* 0x000fe40000800000 */
[----:B------:R-:W-:Y:S02]  /*0bb0*/  @P3 SEL R0, RZ, 0xffffffff, !P2 ;  /* 0xffffffffff003807 */ /* 0x000fe40005000000 */
[----:B------:R-:W-:-:S02]  /*0bc0*/  @P3 SEL R16, R16, R3, P1 ;  /* 0x0000000310103207 */ /* 0x000fc40000800000 */
[----:B-----5:R-:W-:Y:S02]  /*0bd0*/  @P5 SHF.R.S32.HI R3, RZ, 0x1f, R14 ;  /* 0x0000001fff035819 */ /* 0x020fe4000001140e */
[CC--:B------:R-:W-:Y:S02]  /*0be0*/  @P5 ISETP.LT.U32.AND P1, PT, R17.reuse, R14.reuse, PT ;  /* 0x0000000e1100520c */ /* 0x0c0fe40003f21070 */
[----:B------:R-:W-:Y:S02]  /*0bf0*/  @P5 ISETP.GT.U32.AND P2, PT, R17, R14, PT ;  /* 0x0000000e1100520c */ /* 0x000fe40003f44070 */
[----:B------:R-:W-:Y:S02]  /*0c00*/  @!P0 SEL R0, RZ, 0xffffffff, !P4 ;  /* 0xffffffffff008807 */ /* 0x000fe40006000000 */
[CC--:B------:R-:W-:Y:S02]  /*0c10*/  @P5 ISETP.LT.U32.AND.EX P1, PT, R16.reuse, R3.reuse, PT, P1 ;  /* 0x000000031000520c */ /* 0x0c0fe40003f21110 */
[----:B------:R-:W-:-:S02]  /*0c20*/  @P5 ISETP.GT.U32.AND.EX P2, PT, R16, R3, PT, P2 ;  /* 0x000000031000520c */ /* 0x000fc40003f44120 */
[----:B------:R-:W-:Y:S02]  /*0c30*/  @P3 LOP3.LUT R0, R0, 0x1, RZ, 0xc0, !PT ;  /* 0x0000000100003812 */ /* 0x000fe400078ec0ff */
[----:B------:R-:W-:Y:S02]  /*0c40*/  PLOP3.LUT P0, PT, PT, PT, PT, 0x80, 0x8 ;  /* 0x000000000008781c */ /* 0x000fe40003f0f070 */
[----:B------:R-:W-:Y:S02]  /*0c50*/  @P5 SEL R17, R17, R14, P1 ;  /* 0x0000000e11115207 */ /* 0x000fe40000800000 */
[----:B------:R-:W-:Y:S02]  /*0c60*/  @P5 PLOP3.LUT P0, PT, P2, PT, PT, 0x80, 0x8 ;  /* 0x000000000008581c */ /* 0x000fe4000170f070 */
[----:B------:R-:W-:Y:S02]  /*0c70*/  @P3 ISETP.EQ.U32.AND P4, PT, R0, 0x1, PT ;  /* 0x000000010000380c */ /* 0x000fe40003f82070 */
[----:B------:R-:W-:-:S02]  /*0c80*/  @P5 ISETP.NE.U32.AND P3, PT, R14, -0x1, PT ;  /* 0xffffffff0e00580c */ /* 0x000fc40003f65070 */
[----:B------:R-:W-:Y:S02]  /*0c90*/  @P5 SEL R16, R16, R3, P1 ;  /* 0x0000000310105207 */ /* 0x000fe40000800000 */
[----:B------:R-:W-:-:S04]  /*0ca0*/  @P5 ISETP.NE.AND.EX P1, PT, R3, -0x1, PT, P3 ;  /* 0xffffffff0300580c */ /* 0x000fc80003f25330 */
[----:B------:R-:W-:Y:S02]  /*0cb0*/  @P5 SEL R0, RZ, 0xffffffff, !P1 ;  /* 0xffffffffff005807 */ /* 0x000fe40004800000 */
[----:B------:R-:W-:Y:S02]  /*0cc0*/  PLOP3.LUT P1, PT, PT, PT, PT, 0x80, 0x8 ;  /* 0x000000000008781c */ /* 0x000fe40003f2f070 */
[----:B------:R-:W-:-:S04]  /*0cd0*/  @!P0 SEL R0, RZ, 0xffffffff, !P4 ;  /* 0xffffffffff008807 */ /* 0x000fc80006000000 */
[----:B------:R-:W-:-:S04]  /*0ce0*/  @P5 LOP3.LUT R0, R0, 0x1, RZ, 0xc0, !PT ;  /* 0x0000000100005812 */ /* 0x000fc800078ec0ff */
[----:B------:R-:W-:Y:S02]  /*0cf0*/  @P5 ISETP.EQ.U32.AND P4, PT, R0, 0x1, PT ;  /* 0x000000010000580c */ /* 0x000fe40003f82070 */
[----:B--2---:R-:W-:Y:S02]  /*0d00*/  @P6 ISETP.GT.U32.AND P2, PT, R17, R4, PT ;  /* 0x000000041100620c */ /* 0x004fe40003f44070 */
[----:B------:R-:W-:-:S04]  /*0d10*/  @P6 SHF.R.S32.HI R5, RZ, 0x1f, R4 ;  /* 0x0000001fff056819 */ /* 0x000fc80000011404 */
[----:B------:R-:W-:-:S04]  /*0d20*/  @P6 ISETP.GT.U32.AND.EX P2, PT, R16, R5, PT, P2 ;  /* 0x000000051000620c */ /* 0x000fc80003f44120 */
[----:B------:R-:W-:Y:S02]  /*0d30*/  @P6 PLOP3.LUT P1, PT, P2, PT, PT, 0x80, 0x8 ;  /* 0x000000000008681c */ /* 0x000fe4000172f070 */
[----:B------:R-:W-:-:S04]  /*0d40*/  @P6 ISETP.NE.U32.AND P3, PT, R4, -0x1, PT ;  /* 0xffffffff0400680c */ /* 0x000fc80003f65070 */
[----:B------:R-:W-:-:S04]  /*0d50*/  @P6 ISETP.NE.AND.EX P0, PT, R5, -0x1, PT, P3 ;  /* 0xffffffff0500680c */ /* 0x000fc80003f05330 */
[----:B------:R-:W-:-:S03]  /*0d60*/  @P6 SEL R2, RZ, 0xffffffff, !P0 ;  /* 0xffffffffff026807 */ /* 0x000fc60004000000 */
[----:B------:R-:W-:-:S04]  /*0d70*/  @!P1 SEL R2, RZ, 0xffffffff, !P4 ;  /* 0xffffffffff029807 */ /* 0x000fc80006000000 */
[----:B------:R-:W-:-:S04]  /*0d80*/  @P6 LOP3.LUT R2, R2, 0x1, RZ, 0xc0, !PT ;  /* 0x0000000102026812 */ /* 0x000fc800078ec0ff */
[----:B------:R-:W-:-:S04]  /*0d90*/  @P6 ISETP.EQ.U32.AND P4, PT, R2, 0x1, PT ;  /* 0x000000010200680c */ /* 0x000fc80003f82070 */
[----:B------:R-:W-:-:S05]  /*0da0*/  SEL R3, RZ, 0x1, !P4 ;  /* 0x00000001ff037807 */ /* 0x000fca0006000000 */
[----:B------:R-:W-:Y:S01]  /*0db0*/  STG.E desc[UR4][R6.64], R3 ;  /* 0x0000000306007986 */ /* 0x000fe2000c101904 */
[----:B------:R-:W-:Y:S05]  /*0dc0*/  EXIT ;  /* 0x000000000000794d */ /* 0x000fea0003800000 */
.L_x_0:
[----:B------:R-:W-:-:S00]  /*0dd0*/  BRA `(.L_x_0) ;  /* 0xfffffffc00fc7947 */ /* 0x000fc0000383ffff */
[----:B------:R-:W-:-:S00]  /*0de0*/  NOP ;  /* 0x0000000000007918 */ /* 0x000fc00000000000 */
        /* <DEDUP_REMOVED lines=9> */
.L_x_206:


//--------------------- .text._Z10pushKernelP5Graph --------------------------
	.section	.text._Z10pushKernelP5Graph,"ax",@progbits
	.align	128
        .global         _Z10pushKernelP5Graph
        .type           _Z10pushKernelP5Graph,@function
        .size           _Z10pushKernelP5Graph,(.L_x_207 - _Z10pushKernelP5Graph)
        .other          _Z10pushKernelP5Graph,@"STO_CUDA_ENTRY STV_DEFAULT"
_Z10pushKernelP5Graph:
.text._Z10pushKernelP5Graph:
[----:B------:R-:W-:Y:S08]  /*0000*/  LDC R1, c[0x0][0x37c] ;  /* 0x0000df00ff017b82 */ /* 0x000ff00000000800 */
[----:B------:R-:W0:Y:S01]  /*0010*/  LDC.64 R8, c[0x0][0x380] ;  /* 0x0000e000ff087b82 */ /* 0x000e220000000a00 */
[----:B------:R-:W0:Y:S02]  /*0020*/  LDCU.64 UR4, c[0x0][0x358] ;  /* 0x00006b00ff0477ac */ /* 0x000e240008000a00 */
[----:B0-----:R-:W2:Y:S05]  /*0030*/  LDG.E R5, desc[UR4][R8.64+0x98] ;  /* 0x0000980408057981 */ /* 0x001eaa000c1e1900 */
[----:B------:R-:W0:Y:S01]  /*0040*/  S2UR UR6, SR_CTAID.X ;  /* 0x00000000000679c3 */ /* 0x000e220000002500 */
[----:B------:R-:W0:Y:S01]  /*0050*/  S2R R12, SR_TID.X ;  /* 0x00000000000c7919 */ /* 0x000e220000002100 */
[----:B------:R-:W1:Y:S06]  /*0060*/  S2R R0, SR_TID.Y ;  /* 0x0000000000007919 */ /* 0x000e6c0000002200 */
[----:B------:R-:W0:Y:S01]  /*0070*/  LDC R3, c[0x0][0x360] ;  /* 0x0000d800ff037b82 */ /* 0x000e220000000800 */
[----:B------:R-:W1:Y:S01]  /*0080*/  LDCU UR7, c[0x0][0x364] ;  /* 0x00006c80ff0777ac */ /* 0x000e620008000800 */
[----:B------:R-:W1:Y:S01]  /*0090*/  S2R R7, SR_CTAID.Y ;  /* 0x0000000000077919 */ /* 0x000e620000002600 */
[----:B0-----:R-:W-:-:S02]  /*00a0*/  IMAD R12, R3, UR6, R12 ;  /* 0x00000006030c7c24 */ /* 0x001fc4000f8e020c */
[----:B-1----:R-:W-:-:S04]  /*00b0*/  IMAD R3, R7, UR7, R0 ;  /* 0x0000000707037c24 */ /* 0x002fc8000f8e0200 */
[----:B------:R-:W-:-:S05]  /*00c0*/  IMAD R12, R12, 0x100, R3 ;  /* 0x000001000c0c7824 */ /* 0x000fca00078e0203 */
[----:B--2---:R-:W-:-:S13]  /*00d0*/  ISETP.NE.AND P0, PT, R12, R5, PT ;  /* 0x000000050c00720c */ /* 0x004fda0003f05270 */
[----:B------:R-:W-:Y:S05]  /*00e0*/  @P0 EXIT ;  /* 0x000000000000094d */ /* 0x000fea0003800000 */
[----:B------:R-:W2:Y:S04]  /*00f0*/  LDG.E.64 R2, desc[UR4][R8.64+0x38] ;  /* 0x0000380408027981 */ /* 0x000ea8000c1e1b00 */
[----:B------:R-:W3:Y:S01]  /*0100*/  LDG.E.64 R4, desc[UR4][R8.64+0x40] ;  /* 0x0000400408047981 */ /* 0x000ee2000c1e1b00 */
[----:B--2---:R-:W-:-:S04]  /*0110*/  IMAD.WIDE R2, R12, 0x4, R2 ;  /* 0x000000040c027825 */ /* 0x004fc800078e0202 */
[C---:B---3--:R-:W-:Y:S01]  /*0120*/  IMAD.WIDE R4, R12.reuse, 0x8, R4 ;  /* 0x000000080c047825 */ /* 0x048fe200078e0204 */
[----:B------:R0:W5:Y:S04]  /*0130*/  LD.E R7, desc[UR4][R2.64] ;  /* 0x0000000402077980 */ /* 0x000168000c101900 */
[----:B------:R0:W5:Y:S01]  /*0140*/  LD.E.64 R16, desc[UR4][R4.64] ;  /* 0x0000000404107980 */ /* 0x000162000c101b00 */
[----:B------:R-:W-:Y:S02]  /*0150*/  IMAD.SHL.U32 R6, R12, 0x100, RZ ;  /* 0x000001000c067824 */ /* 0x000fe400078e00ff */
[----:B------:R-:W-:-:S07]  /*0160*/  IMAD.MOV.U32 R0, RZ, RZ, RZ ;  /* 0x000000ffff007224 */ /* 0x000fce00078e00ff */
.L_x_204:
[----:B0-2---:R-:W0:Y:S02]  /*0170*/  LDC.64 R4, c[0x0][0x380] ;  /* 0x0000e000ff047b82 */ /* 0x005e240000000a00 */
[----:B0-----:R-:W2:Y:S02]  /*0180*/  LDG.E.64 R2, desc[UR4][R4.64+0x38] ;  /* 0x0000380404027981 */ /* 0x001ea4000c1e1b00 */
[----:B--2---:R-:W-:-:S06]  /*0190*/  IMAD.WIDE.U32 R2, R0, 0x4, R2 ;  /* 0x0000000400027825 */ /* 0x004fcc00078e0002 */
[----:B------:R-:W2:Y:S01]  /*01a0*/  LD.E R2, desc[UR4][R2.64] ;  /* 0x0000000402027980 */ /* 0x000ea2000c101900 */
[----:B------:R-:W-:Y:S01]  /*01b0*/  BSSY.RECONVERGENT B0, `(.L_x_1) ;  /* 0x00003b2000007945 */ /* 0x000fe20003800200 */
[----:B--2--5:R-:W-:-:S13]  /*01c0*/  ISETP.GE.U32.AND P0, PT, R2, R7, PT ;  /* 0x000000070200720c */ /* 0x024fda0003f06070 */
[----:B-1-34-:R-:W-:Y:S05]  /*01d0*/  @P0 BRA `(.L_x_2) ;  /* 0x0000001000a00947 */ /* 0x01afea0003800000 */
[----:B------:R-:W2:Y:S04]  /*01e0*/  LDG.E.64 R2, desc[UR4][R4.64] ;  /* 0x0000000404027981 */ /* 0x000ea8000c1e1b00 */
[----:B------:R-:W3:Y:S01]  /*01f0*/  LDG.E R9, desc[UR4][R4.64+0x9c] ;  /* 0x00009c0404097981 */ /* 0x000ee2000c1e1900 */
[----:B--2---:R-:W-:-:S05]  /*0200*/  IMAD.WIDE.U32 R2, R0, 0x8, R2 ;  /* 0x0000000800027825 */ /* 0x004fca00078e0002 */
[----:B------:R-:W2:Y:S01]  /*0210*/  LD.E.64 R14, desc[UR4][R2.64] ;  /* 0x00000004020e7980 */ /* 0x000ea2000c101b00 */
[----:B---3--:R-:W-:Y:S01]  /*0220*/  ISETP.NE.AND P1, PT, R0, R9, PT ;  /* 0x000000090000720c */ /* 0x008fe20003f25270 */
[----:B------:R-:W-:Y:S01]  /*0230*/  BSSY.RECONVERGENT B1, `(.L_x_3) ;  /* 0x000011c000017945 */ /* 0x000fe20003800200 */
[----:B--2---:R-:W-:-:S04]  /*0240*/  ISETP.LT.U32.AND P0, PT, R16, R14, PT ;  /* 0x0000000e1000720c */ /* 0x004fc80003f01070 */
[----:B------:R-:W-:-:S04]  /*0250*/  ISETP.LT.U32.AND.EX P0, PT, R17, R15, PT, P0 ;  /* 0x0000000f1100720c */ /* 0x000fc80003f01100 */
[----:B------:R-:W-:Y:S02]  /*0260*/  SEL R18, R16, R14, P0 ;  /* 0x0000000e10127207 */ /* 0x000fe40000000000 */
[----:B------:R-:W-:Y:S01]  /*0270*/  SEL R19, R17, R15, P0 ;  /* 0x0000000f11137207 */ /* 0x000fe20000000000 */
[----:B------:R-:W-:Y:S06]  /*0280*/  @P1 BRA `(.L_x_4) ;  /* 0x0000000000501947 */ /* 0x000fec0003800000 */
[----:B------:R-:W2:Y:S02]  /*0290*/  LDG.E.64 R2, desc[UR4][R4.64+0x8] ;  /* 0x0000080404027981 */ /* 0x000ea4000c1e1b00 */
[----:B--2---:R-:W-:-:S05]  /*02a0*/  IMAD.WIDE R2, R12, 0x8, R2 ;  /* 0x000000080c027825 */ /* 0x004fca00078e0202 */
[----:B------:R0:W-:Y:S01]  /*02b0*/  ATOM.E.ADD.64.STRONG.GPU P0, RZ, desc[UR4][R2.64], R18 ;  /* 0x8000001202ff798a */ /* 0x0001e2000810f504 */
[----:B------:R-:W-:Y:S04]  /*02c0*/  BSSY.RECONVERGENT B2, `(.L_x_5) ;  /* 0x000000f000027945 */ /* 0x000fe80003800200 */
[----:B0-----:R-:W-:Y:S05]  /*02d0*/  @P0 BRA `(.L_x_6) ;  /* 0x0000000000340947 */ /* 0x001fea0003800000 */
[----:B------:R-:W0:Y:S02]  /*02e0*/  QSPC.E.S P0, RZ, [R2] ;  /* 0x0000000002ff73aa */ /* 0x000e240000000500 */
[----:B0-----:R-:W-:Y:S05]  /*02f0*/  @!P0 BRA `(.L_x_7) ;  /* 0x00000000001c8947 */ /* 0x001fea0003800000 */
[----:B------:R-:W-:-:S07]  /*0300*/  MOV R3, R2 ;  /* 0x0000000200037202 */ /* 0x000fce0000000f00 */
.L_x_8:
[----:B------:R-:W0:Y:S02]  /*0310*/  LDS.64 R8, [R3] ;  /* 0x0000000003087984 */ /* 0x000e240000000a00 */
[----:B0-----:R-:W-:-:S05]  /*0320*/  IADD3 R10, P0, PT, R8, R18, RZ ;  /* 0x00000012080a7210 */ /* 0x001fca0007f1e0ff */
[----:B------:R-:W-:-:S07]  /*0330*/  IMAD.X R11, R9, 0x1, R19, P0 ;  /* 0x00000001090b7824 */ /* 0x000fce00000e0613 */
[----:B------:R-:W0:Y:S02]  /*0340*/  ATOMS.CAST.SPIN.64 P0, [R3], R8, R10 ;  /* 0x000000080300758d */ /* 0x000e24000180040a */
[----:B0-----:R-:W-:Y:S05]  /*0350*/  @!P0 BRA `(.L_x_8) ;  /* 0xfffffffc00ec8947 */ /* 0x001fea000383ffff */
[----:B------:R-:W-:Y:S05]  /*0360*/  BRA `(.L_x_6) ;  /* 0x0000000000107947 */ /* 0x000fea0003800000 */
.L_x_7:
[----:B------:R-:W2:Y:S02]  /*0370*/  LD.E.64 R8, desc[UR4][R2.64] ;  /* 0x0000000402087980 */ /* 0x000ea4000c101b00 */
[----:B--2---:R-:W-:-:S05]  /*0380*/  IADD3 R8, P0, PT, R8, R18, RZ ;  /* 0x0000001208087210 */ /* 0x004fca0007f1e0ff */
[----:B------:R-:W-:-:S05]  /*0390*/  IMAD.X R9, R9, 0x1, R19, P0 ;  /* 0x0000000109097824 */ /* 0x000fca00000e0613 */
[----:B------:R0:W-:Y:S03]  /*03a0*/  ST.E.64 desc[UR4][R2.64], R8 ;  /* 0x0000000802007985 */ /* 0x0001e6000c101b04 */
.L_x_6:
[----:B------:R-:W-:Y:S05]  /*03b0*/  BSYNC.RECONVERGENT B2 ;  /* 0x0000000000027941 */ /* 0x000fea0003800200 */
.L_x_5:
[----:B------:R-:W-:Y:S05]  /*03c0*/  BRA `(.L_x_9) ;  /* 0x0000001000087947 */ /* 0x000fea0003800000 */
.L_x_4:
[----:B------:R-:W2:Y:S01]  /*03d0*/  LDG.E.64 R8, desc[UR4][R4.64+0x10] ;  /* 0x0000100404087981 */ /* 0x000ea2000c1e1b00 */
[----:B------:R-:W-:-:S04]  /*03e0*/  IMAD.SHL.U32 R2, R0, 0x100, RZ ;  /* 0x0000010000027824 */ /* 0x000fc800078e00ff */
[----:B--2---:R-:W-:-:S05]  /*03f0*/  IMAD.WIDE.U32 R10, R2, 0x10, R8 ;  /* 0x00000010020a7825 */ /* 0x004fca00078e0008 */
[----:B------:R-:W2:Y:S01]  /*0400*/  LD.E R3, desc[UR4][R10.64] ;  /* 0x000000040a037980 */ /* 0x000ea2000c101900 */
[----:B------:R-:W-:Y:S01]  /*0410*/  BSSY.RECONVERGENT B2, `(.L_x_10) ;  /* 0x0000017000027945 */ /* 0x000fe20003800200 */
[----:B--2---:R-:W-:-:S13]  /*0420*/  ISETP.NE.AND P0, PT, R3, R12, PT ;  /* 0x0000000c0300720c */ /* 0x004fda0003f05270 */
[----:B------:R-:W-:Y:S05]  /*0430*/  @P0 BRA `(.L_x_11) ;  /* 0x0000000000500947 */ /* 0x000fea0003800000 */
[----:B------:R-:W-:Y:S02]  /*0440*/  IMAD.MOV.U32 R8, RZ, RZ, R18 ;  /* 0x000000ffff087224 */ /* 0x000fe400078e0012 */
[----:B------:R-:W-:-:S05]  /*0450*/  IMAD.MOV.U32 R9, RZ, RZ, R19 ;  /* 0x000000ffff097224 */ /* 0x000fca00078e0013 */
[----:B------:R0:W-:Y:S01]  /*0460*/  ATOM.E.ADD.64.STRONG.GPU P0, RZ, desc[UR4][R10.64+0x8], R8 ;  /* 0x800008080aff798a */ /* 0x0001e2000810f504 */
[----:B------:R-:W-:Y:S04]  /*0470*/  BSSY.RECONVERGENT B3, `(.L_x_12) ;  /* 0x000000f000037945 */ /* 0x000fe80003800200 */
[----:B0-----:R-:W-:Y:S05]  /*0480*/  @P0 BRA `(.L_x_13) ;  /* 0x0000000000340947 */ /* 0x001fea0003800000 */
[----:B------:R-:W0:Y:S02]  /*0490*/  QSPC.E.S P0, RZ, [R10+0x8] ;  /* 0x000008000aff73aa */ /* 0x000e240000000500 */
[----:B0-----:R-:W-:Y:S05]  /*04a0*/  @!P0 BRA `(.L_x_14) ;  /* 0x00000000001c8947 */ /* 0x001fea0003800000 */
[----:B------:R-:W-:-:S07]  /*04b0*/  MOV R3, R10 ;  /* 0x0000000a00037202 */ /* 0x000fce0000000f00 */
.L_x_15:
[----:B------:R-:W0:Y:S02]  /*04c0*/  LDS.64 R8, [R3+0x8] ;  /* 0x0000080003087984 */ /* 0x000e240000000a00 */
[----:B0-----:R-:W-:-:S04]  /*04d0*/  IADD3 R10, P0, PT, R8, R18, RZ ;  /* 0x00000012080a7210 */ /* 0x001fc80007f1e0ff */
[----:B------:R-:W-:-:S08]  /*04e0*/  IADD3.X R11, PT, PT, R9, R19, RZ, P0, !PT ;  /* 0x00000013090b7210 */ /* 0x000fd000007fe4ff */
[----:B------:R-:W0:Y:S02]  /*04f0*/  ATOMS.CAST.SPIN.64 P0, [R3+0x8], R8, R10 ;  /* 0x000008080300758d */ /* 0x000e24000180040a */
[----:B0-----:R-:W-:Y:S05]  /*0500*/  @!P0 BRA `(.L_x_15) ;  /* 0xfffffffc00ec8947 */ /* 0x001fea000383ffff */
[----:B------:R-:W-:Y:S05]  /*0510*/  BRA `(.L_x_13) ;  /* 0x0000000000107947 */ /* 0x000fea0003800000 */
.L_x_14:
[----:B------:R-:W2:Y:S02]  /*0520*/  LD.E.64 R8, desc[UR4][R10.64+0x8] ;  /* 0x000008040a087980 */ /* 0x000ea4000c101b00 */
[----:B--2---:R-:W-:-:S05]  /*0530*/  IADD3 R8, P0, PT, R8, R18, RZ ;  /* 0x0000001208087210 */ /* 0x004fca0007f1e0ff */
[----:B------:R-:W-:-:S05]  /*0540*/  IMAD.X R9, R9, 0x1, R19, P0 ;  /* 0x0000000109097824 */ /* 0x000fca00000e0613 */
[----:B------:R0:W-:Y:S03]  /*0550*/  ST.E.64 desc[UR4][R10.64+0x8], R8 ;  /* 0x000008080a007985 */ /* 0x0001e6000c101b04 */
.L_x_13:
[----:B------:R-:W-:Y:S05]  /*0560*/  BSYNC.RECONVERGENT B3 ;  /* 0x0000000000037941 */ /* 0x000fea0003800200 */
.L_x_12:
[----:B0-----:R0:W5:Y:S02]  /*0570*/  LDG.E.64 R8, desc[UR4][R4.64+0x10] ;  /* 0x0000100404087981 */ /* 0x001164000c1e1b00 */
.L_x_11:
[----:B------:R-:W-:Y:S05]  /*0580*/  BSYNC.RECONVERGENT B2 ;  /* 0x0000000000027941 */ /* 0x000fea0003800200 */
.L_x_10:
[----:B-----5:R-:W-:-:S05]  /*0590*/  IMAD.WIDE.U32 R10, R2, 0x10, R8 ;  /* 0x00000010020a7825 */ /* 0x020fca00078e0008 */
        /* <DEDUP_REMOVED lines=8> */
[----:B-1----:R-:W-:Y:S05]  /*0620*/  @P0 BRA `(.L_x_19) ;  /* 0x0000000000340947 */ /* 0x002fea0003800000 */
[----:B------:R-:W1:Y:S02]  /*0630*/  QSPC.E.S P0, RZ, [R10+0x18] ;  /* 0x000018000aff73aa */ /* 0x000e640000000500 */
[----:B-1----:R-:W-:Y:S05]  /*0640*/  @!P0 BRA `(.L_x_20) ;  /* 0x00000000001c8947 */ /* 0x002fea0003800000 */
[----:B------:R-:W-:-:S07]  /*0650*/  MOV R3, R10 ;  /* 0x0000000a00037202 */ /* 0x000fce0000000f00 */
.L_x_21:
[----:B------:R-:W1:Y:S02]  /*0660*/  LDS.64 R8, [R3+0x18] ;  /* 0x0000180003087984 */ /* 0x000e640000000a00 */
[----:B-1----:R-:W-:-:S05]  /*0670*/  IADD3 R10, P0, PT, R8, R18, RZ ;  /* 0x00000012080a7210 */ /* 0x002fca0007f1e0ff */
[----:B------:R-:W-:-:S07]  /*0680*/  IMAD.X R11, R9, 0x1, R19, P0 ;  /* 0x00000001090b7824 */ /* 0x000fce00000e0613 */
[----:B------:R-:W1:Y:S02]  /*0690*/  ATOMS.CAST.SPIN.64 P0, [R3+0x18], R8, R10 ;  /* 0x000018080300758d */ /* 0x000e64000180040a */
[----:B-1----:R-:W-:Y:S05]  /*06a0*/  @!P0 BRA `(.L_x_21) ;  /* 0xfffffffc00ec8947 */ /* 0x002fea000383ffff */
[----:B------:R-:W-:Y:S05]  /*06b0*/  BRA `(.L_x_19) ;  /* 0x0000000000107947 */ /* 0x000fea0003800000 */
.L_x_20:
[----:B------:R-:W2:Y:S02]  /*06c0*/  LD.E.64 R8, desc[UR4][R10.64+0x18] ;  /* 0x000018040a087980 */ /* 0x000ea4000c101b00 */
[----:B--2---:R-:W-:-:S05]  /*06d0*/  IADD3 R8, P0, PT, R8, R18, RZ ;  /* 0x0000001208087210 */ /* 0x004fca0007f1e0ff */
[----:B------:R-:W-:-:S05]  /*06e0*/  IMAD.X R9, R9, 0x1, R19, P0 ;  /* 0x0000000109097824 */ /* 0x000fca00000e0613 */
[----:B------:R1:W-:Y:S03]  /*06f0*/  ST.E.64 desc[UR4][R10.64+0x18], R8 ;  /* 0x000018080a007985 */ /* 0x0003e6000c101b04 */
.L_x_19:
[----:B------:R-:W-:Y:S05]  /*0700*/  BSYNC.RECONVERGENT B3 ;  /* 0x0000000000037941 */ /* 0x000fea0003800200 */
.L_x_18:
[----:B-1----:R1:W5:Y:S02]  /*0710*/  LDG.E.64 R8, desc[UR4][R4.64+0x10] ;  /* 0x0000100404087981 */ /* 0x002364000c1e1b00 */
.L_x_17:
[----:B------:R-:W-:Y:S05]  /*0720*/  BSYNC.RECONVERGENT B2 ;  /* 0x0000000000027941 */ /* 0x000fea0003800200 */
.L_x_16:
        /* <DEDUP_REMOVED lines=9> */
[----:B--2---:R-:W-:Y:S05]  /*07c0*/  @P0 BRA `(.L_x_25) ;  /* 0x0000000000340947 */ /* 0x004fea0003800000 */
[----:B------:R-:W2:Y:S02]  /*07d0*/  QSPC.E.S P0, RZ, [R10+0x28] ;  /* 0x000028000aff73aa */ /* 0x000ea40000000500 */
[----:B--2---:R-:W-:Y:S05]  /*07e0*/  @!P0 BRA `(.L_x_26) ;  /* 0x00000000001c8947 */ /* 0x004fea0003800000 */
[----:B------:R-:W-:-:S07]  /*07f0*/  MOV R3, R10 ;  /* 0x0000000a00037202 */ /* 0x000fce0000000f00 */
.L_x_27:
[----:B------:R-:W2:Y:S02]  /*0800*/  LDS.64 R8, [R3+0x28] ;  /* 0x0000280003087984 */ /* 0x000ea40000000a00 */
[----:B--2---:R-:W-:-:S04]  /*0810*/  IADD3 R10, P0, PT, R8, R18, RZ ;  /* 0x00000012080a7210 */ /* 0x004fc80007f1e0ff */
[----:B------:R-:W-:-:S08]  /*0820*/  IADD3.X R11, PT, PT, R9, R19, RZ, P0, !PT ;  /* 0x00000013090b7210 */ /* 0x000fd000007fe4ff */
[----:B------:R-:W2:Y:S02]  /*0830*/  ATOMS.CAST.SPIN.64 P0, [R3+0x28], R8, R10 ;  /* 0x000028080300758d */ /* 0x000ea4000180040a */
[----:B--2---:R-:W-:Y:S05]  /*0840*/  @!P0 BRA `(.L_x_27) ;  /* 0xfffffffc00ec8947 */ /* 0x004fea000383ffff */
[----:B------:R-:W-:Y:S05]  /*0850*/  BRA `(.L_x_25) ;  /* 0x0000000000107947 */ /* 0x000fea0003800000 */
.L_x_26:
[----:B------:R-:W2:Y:S02]  /*0860*/  LD.E.64 R8, desc[UR4][R10.64+0x28] ;  /* 0x000028040a087980 */ /* 0x000ea4000c101b00 */
[----:B--2---:R-:W-:-:S05]  /*0870*/  IADD3 R8, P0, PT, R8, R18, RZ ;  /* 0x0000001208087210 */ /* 0x004fca0007f1e0ff */
[----:B------:R-:W-:-:S05]  /*0880*/  IMAD.X R9, R9, 0x1, R19, P0 ;  /* 0x0000000109097824 */ /* 0x000fca00000e0613 */
[----:B------:R2:W-:Y:S03]  /*0890*/  ST.E.64 desc[UR4][R10.64+0x28], R8 ;  /* 0x000028080a007985 */ /* 0x0005e6000c101b04 */
.L_x_25:
[----:B------:R-:W-:Y:S05]  /*08a0*/  BSYNC.RECONVERGENT B3 ;  /* 0x0000000000037941 */ /* 0x000fea0003800200 */
.L_x_24:
[----:B--2---:R2:W5:Y:S02]  /*08b0*/  LDG.E.64 R8, desc[UR4][R4.64+0x10] ;  /* 0x0000100404087981 */ /* 0x004564000c1e1b00 */
.L_x_23:
[----:B------:R-:W-:Y:S05]  /*08c0*/  BSYNC.RECONVERGENT B2 ;  /* 0x0000000000027941 */ /* 0x000fea0003800200 */
.L_x_22:
[----:B-----5:R-:W-:-:S05]  /*08d0*/  IMAD.WIDE.U32 R10, R2, 0x10, R8 ;  /* 0x00000010020a7825 */ /* 0x020fca00078e0008 */
[----:B------:R-:W3:Y:S01]  /*08e0*/  LD.E R3, desc[UR4][R10.64+0x30] ;  /* 0x000030040a037980 */ /* 0x000ee2000c101900 */
[----:B------:R-:W-:Y:S01]  /*08f0*/  BSSY.RECONVERGENT B2, `(.L_x_28) ;  /* 0x0000017000027945 */ /* 0x000fe20003800200 */
[----:B---3--:R-:W-:-:S13]  /*0900*/  ISETP.NE.AND P0, PT, R3, R12, PT ;  /* 0x0000000c0300720c */ /* 0x008fda0003f05270 */
[----:B------:R-:W-:Y:S05]  /*0910*/  @P0 BRA `(.L_x_29) ;  /* 0x0000000000500947 */ /* 0x000fea0003800000 */
[----:B------:R-:W-:Y:S02]  /*0920*/  IMAD.MOV.U32 R8, RZ, RZ, R18 ;  /* 0x000000ffff087224 */ /* 0x000fe400078e0012 */
[----:B------:R-:W-:-:S05]  /*0930*/  IMAD.MOV.U32 R9, RZ, RZ, R19 ;  /* 0x000000ffff097224 */ /* 0x000fca00078e0013 */
[----:B------:R3:W-:Y:S01]  /*0940*/  ATOM.E.ADD.64.STRONG.GPU P0, RZ, desc[UR4][R10.64+0x38], R8 ;  /* 0x800038080aff798a */ /* 0x0007e2000810f504 */
[----:B------:R-:W-:Y:S04]  /*0950*/  BSSY.RECONVERGENT B3, `(.L_x_30) ;  /* 0x000000f000037945 */ /* 0x000fe80003800200 */
[----:B---3--:R-:W-:Y:S05]  /*0960*/  @P0 BRA `(.L_x_31) ;  /* 0x0000000000340947 */ /* 0x008fea0003800000 */
[----:B------:R-:W3:Y:S02]  /*0970*/  QSPC.E.S P0, RZ, [R10+0x38] ;  /* 0x000038000aff73aa */ /* 0x000ee40000000500 */
[----:B---3--:R-:W-:Y:S05]  /*0980*/  @!P0 BRA `(.L_x_32) ;  /* 0x00000000001c8947 */ /* 0x008fea0003800000 */
[----:B------:R-:W-:-:S07]  /*0990*/  MOV R3, R10 ;  /* 0x0000000a00037202 */ /* 0x000fce0000000f00 */
.L_x_33:
[----:B------:R-:W3:Y:S02]  /*09a0*/  LDS.64 R8, [R3+0x38] ;  /* 0x0000380003087984 */ /* 0x000ee40000000a00 */
[----:B---3--:R-:W-:-:S05]  /*09b0*/  IADD3 R10, P0, PT, R8, R18, RZ ;  /* 0x00000012080a7210 */ /* 0x008fca0007f1e0ff */
[----:B------:R-:W-:-:S07]  /*09c0*/  IMAD.X R11, R9, 0x1, R19, P0 ;  /* 0x00000001090b7824 */ /* 0x000fce00000e0613 */
[----:B------:R-:W3:Y:S02]  /*09d0*/  ATOMS.CAST.SPIN.64 P0, [R3+0x38], R8, R10 ;  /* 0x000038080300758d */ /* 0x000ee4000180040a */
[----:B---3--:R-:W-:Y:S05]  /*09e0*/  @!P0 BRA `(.L_x_33) ;  /* 0xfffffffc00ec8947 */ /* 0x008fea000383ffff */
[----:B------:R-:W-:Y:S05]  /*09f0*/  BRA `(.L_x_31) ;  /* 0x0000000000107947 */ /* 0x000fea0003800000 */
.L_x_32:
[----:B------:R-:W3:Y:S02]  /*0a00*/  LD.E.64 R8, desc[UR4][R10.64+0x38] ;  /* 0x000038040a087980 */ /* 0x000ee4000c101b00 */
[----:B---3--:R-:W-:-:S05]  /*0a10*/  IADD3 R8, P0, PT, R8, R18, RZ ;  /* 0x0000001208087210 */ /* 0x008fca0007f1e0ff */
[----:B------:R-:W-:-:S05]  /*0a20*/  IMAD.X R9, R9, 0x1, R19, P0 ;  /* 0x0000000109097824 */ /* 0x000fca00000e0613 */
[----:B------:R3:W-:Y:S03]  /*0a30*/  ST.E.64 desc[UR4][R10.64+0x38], R8 ;  /* 0x000038080a007985 */ /* 0x0007e6000c101b04 */
.L_x_31:
[----:B------:R-:W-:Y:S05]  /*0a40*/  BSYNC.RECONVERGENT B3 ;  /* 0x0000000000037941 */ /* 0x000fea0003800200 */
.L_x_30:
[----:B---3--:R3:W5:Y:S02]  /*0a50*/  LDG.E.64 R8, desc[UR4][R4.64+0x10] ;  /* 0x0000100404087981 */ /* 0x008764000c1e1b00 */
.L_x_29:
[----:B------:R-:W-:Y:S05]  /*0a60*/  BSYNC.RECONVERGENT B2 ;  /* 0x0000000000027941 */ /* 0x000fea0003800200 */
.L_x_28:
[----:B-----5:R-:W-:-:S05]  /*0a70*/  IMAD.WIDE.U32 R10, R2, 0x10, R8 ;  /* 0x00000010020a7825 */ /* 0x020fca00078e0008 */
[----:B------:R-:W4:Y:S01]  /*0a80*/  LD.E R3, desc[UR4][R10.64+0x40] ;  /* 0x000040040a037980 */ /* 0x000f22000c101900 */
[----:B------:R-:W-:Y:S01]  /*0a90*/  BSSY.RECONVERGENT B2, `(.L_x_34) ;  /* 0x0000017000027945 */ /* 0x000fe20003800200 */
[----:B----4-:R-:W-:-:S13]  /*0aa0*/  ISETP.NE.AND P0, PT, R3, R12, PT ;  /* 0x0000000c0300720c */ /* 0x010fda0003f05270 */
[----:B------:R-:W-:Y:S05]  /*0ab0*/  @P0 BRA `(.L_x_35) ;  /* 0x0000000000500947 */ /* 0x000fea0003800000 */
[----:B------:R-:W-:Y:S02]  /*0ac0*/  IMAD.MOV.U32 R8, RZ, RZ, R18 ;  /* 0x000000ffff087224 */ /* 0x000fe400078e0012 */
[----:B------:R-:W-:-:S05]  /*0ad0*/  IMAD.MOV.U32 R9, RZ, RZ, R19 ;  /* 0x000000ffff097224 */ /* 0x000fca00078e0013 */
[----:B------:R4:W-:Y:S01]  /*0ae0*/  ATOM.E.ADD.64.STRONG.GPU P0, RZ, desc[UR4][R10.64+0x48], R8 ;  /* 0x800048080aff798a */ /* 0x0009e2000810f504 */
[----:B------:R-:W-:Y:S04]  /*0af0*/  BSSY.RECONVERGENT B3, `(.L_x_36) ;  /* 0x000000f000037945 */ /* 0x000fe80003800200 */
[----:B----4-:R-:W-:Y:S05]  /*0b00*/  @P0 BRA `(.L_x_37) ;  /* 0x0000000000340947 */ /* 0x010fea0003800000 */
[----:B------:R-:W4:Y:S02]  /*0b10*/  QSPC.E.S P0, RZ, [R10+0x48] ;  /* 0x000048000aff73aa */ /* 0x000f240000000500 */
[----:B----4-:R-:W-:Y:S05]  /*0b20*/  @!P0 BRA `(.L_x_38) ;  /* 0x00000000001c8947 */ /* 0x010fea0003800000 */
[----:B------:R-:W-:-:S07]  /*0b30*/  MOV R3, R10 ;  /* 0x0000000a00037202 */ /* 0x000fce0000000f00 */
.L_x_39:
[----:B------:R-:W4:Y:S02]  /*0b40*/  LDS.64 R8, [R3+0x48] ;  /* 0x0000480003087984 */ /* 0x000f240000000a00 */
[----:B----4-:R-:W-:-:S04]  /*0b50*/  IADD3 R10, P0, PT, R8, R18, RZ ;  /* 0x00000012080a7210 */ /* 0x010fc80007f1e0ff */
[----:B------:R-:W-:-:S08]  /*0b60*/  IADD3.X R11, PT, PT, R9, R19, RZ, P0, !PT ;  /* 0x00000013090b7210 */ /* 0x000fd000007fe4ff */
[----:B------:R-:W4:Y:S02]  /*0b70*/  ATOMS.CAST.SPIN.64 P0, [R3+0x48], R8, R10 ;  /* 0x000048080300758d */ /* 0x000f24000180040a */
[----:B----4-:R-:W-:Y:S05]  /*0b80*/  @!P0 BRA `(.L_x_39) ;  /* 0xfffffffc00ec8947 */ /* 0x010fea000383ffff */
[----:B------:R-:W-:Y:S05]  /*0b90*/  BRA `(.L_x_37) ;  /* 0x0000000000107947 */ /* 0x000fea0003800000 */
.L_x_38:
[----:B------:R-:W4:Y:S02]  /*0ba0*/  LD.E.64 R8, desc[UR4][R10.64+0x48] ;  /* 0x000048040a087980 */ /* 0x000f24000c101b00 */
[----:B----4-:R-:W-:-:S05]  /*0bb0*/  IADD3 R8, P0, PT, R8, R18, RZ ;  /* 0x0000001208087210 */ /* 0x010fca0007f1e0ff */
[----:B------:R-:W-:-:S05]  /*0bc0*/  IMAD.X R9, R9, 0x1, R19, P0 ;  /* 0x0000000109097824 */ /* 0x000fca00000e0613 */
[----:B------:R4:W-:Y:S03]  /*0bd0*/  ST.E.64 desc[UR4][R10.64+0x48], R8 ;  /* 0x000048080a007985 */ /* 0x0009e6000c101b04 */
.L_x_37:
[----:B------:R-:W-:Y:S05]  /*0be0*/  BSYNC.RECONVERGENT B3 ;  /* 0x0000000000037941 */ /* 0x000fea0003800200 */
.L_x_36:
[----:B----4-:R4:W5:Y:S02]  /*0bf0*/  LDG.E.64 R8, desc[UR4][R4.64+0x10] ;  /* 0x0000100404087981 */ /* 0x010964000c1e1b00 */
.L_x_35:
[----:B------:R-:W-:Y:S05]  /*0c00*/  BSYNC.RECONVERGENT B2 ;  /* 0x0000000000027941 */ /* 0x000fea0003800200 */
.L_x_34:
        /* <DEDUP_REMOVED lines=13> */
.L_x_45:
[----:B------:R-:W2:Y:S02]  /*0ce0*/  LDS.64 R8, [R3+0x58] ;  /* 0x0000580003087984 */ /* 0x000ea40000000a00 */
[----:B--2---:R-:W-:-:S05]  /*0cf0*/  IADD3 R10, P0, PT, R8, R18, RZ ;  /* 0x00000012080a7210 */ /* 0x004fca0007f1e0ff */
[----:B------:R-:W-:-:S07]  /*0d00*/  IMAD.X R11, R9, 0x1, R19, P0 ;  /* 0x00000001090b7824 */ /* 0x000fce00000e0613 */
[----:B------:R-:W2:Y:S02]  /*0d10*/  ATOMS.CAST.SPIN.64 P0, [R3+0x58], R8, R10 ;  /* 0x000058080300758d */ /* 0x000ea4000180040a */
[----:B--2---:R-:W-:Y:S05]  /*0d20*/  @!P0 BRA `(.L_x_45) ;  /* 0xfffffffc00ec8947 */ /* 0x004fea000383ffff */
[----:B------:R-:W-:Y:S05]  /*0d30*/  BRA `(.L_x_43) ;  /* 0x0000000000107947 */ /* 0x000fea0003800000 */
.L_x_44:
[----:B------:R-:W2:Y:S02]  /*0d40*/  LD.E.64 R8, desc[UR4][R10.64+0x58] ;  /* 0x000058040a087980 */ /* 0x000ea4000c101b00 */
[----:B--2---:R-:W-:-:S05]  /*0d50*/  IADD3 R8, P0, PT, R8, R18, RZ ;  /* 0x0000001208087210 */ /* 0x004fca0007f1e0ff */
[----:B------:R-:W-:-:S05]  /*0d60*/  IMAD.X R9, R9, 0x1, R19, P0 ;  /* 0x0000000109097824 */ /* 0x000fca00000e0613 */
[----:B------:R2:W-:Y:S03]  /*0d70*/  ST.E.64 desc[UR4][R10.64+0x58], R8 ;  /* 0x000058080a007985 */ /* 0x0005e6000c101b04 */
.L_x_43:
[----:B------:R-:W-:Y:S05]  /*0d80*/  BSYNC.RECONVERGENT B3 ;  /* 0x0000000000037941 */ /* 0x000fea0003800200 */
.L_x_42:
[----:B--2---:R2:W5:Y:S02]  /*0d90*/  LDG.E.64 R8, desc[UR4][R4.64+0x10] ;  /* 0x0000100404087981 */ /* 0x004564000c1e1b00 */
.L_x_41:
[----:B------:R-:W-:Y:S05]  /*0da0*/  BSYNC.RECONVERGENT B2 ;  /* 0x0000000000027941 */ /* 0x000fea0003800200 */
.L_x_40:
        /* <DEDUP_REMOVED lines=13> */
.L_x_51:
[----:B------:R-:W3:Y:S02]  /*0e80*/  LDS.64 R8, [R3+0x68] ;  /* 0x0000680003087984 */ /* 0x000ee40000000a00 */
[----:B---3--:R-:W-:-:S04]  /*0e90*/  IADD3 R10, P0, PT, R8, R18, RZ ;  /* 0x00000012080a7210 */ /* 0x008fc80007f1e0ff */
[----:B------:R-:W-:-:S08]  /*0ea0*/  IADD3.X R11, PT, PT, R9, R19, RZ, P0, !PT ;  /* 0x00000013090b7210 */ /* 0x000fd000007fe4ff */
[----:B------:R-:W3:Y:S02]  /*0eb0*/  ATOMS.CAST.SPIN.64 P0, [R3+0x68], R8, R10 ;  /* 0x000068080300758d */ /* 0x000ee4000180040a */
[----:B---3--:R-:W-:Y:S05]  /*0ec0*/  @!P0 BRA `(.L_x_51) ;  /* 0xfffffffc00ec8947 */ /* 0x008fea000383ffff */
[----:B------:R-:W-:Y:S05]  /*0ed0*/  BRA `(.L_x_49) ;  /* 0x0000000000107947 */ /* 0x000fea0003800000 */
.L_x_50:
[----:B------:R-:W3:Y:S02]  /*0ee0*/  LD.E.64 R8, desc[UR4][R10.64+0x68] ;  /* 0x000068040a087980 */ /* 0x000ee4000c101b00 */
[----:B---3--:R-:W-:-:S05]  /*0ef0*/  IADD3 R8, P0, PT, R8, R18, RZ ;  /* 0x0000001208087210 */ /* 0x008fca0007f1e0ff */
[----:B------:R-:W-:-:S05]  /*0f00*/  IMAD.X R9, R9, 0x1, R19, P0 ;  /* 0x0000000109097824 */ /* 0x000fca00000e0613 */
[----:B------:R3:W-:Y:S03]  /*0f10*/  ST.E.64 desc[UR4][R10.64+0x68], R8 ;  /* 0x000068080a007985 */ /* 0x0007e6000c101b04 */
.L_x_49:
[----:B------:R-:W-:Y:S05]  /*0f20*/  BSYNC.RECONVERGENT B3 ;  /* 0x0000000000037941 */ /* 0x000fea0003800200 */
.L_x_48:
[----:B---3--:R3:W5:Y:S02]  /*0f30*/  LDG.E.64 R8, desc[UR4][R4.64+0x10] ;  /* 0x0000100404087981 */ /* 0x008764000c1e1b00 */
.L_x_47:
[----:B------:R-:W-:Y:S05]  /*0f40*/  BSYNC.RECONVERGENT B2 ;  /* 0x0000000000027941 */ /* 0x000fea0003800200 */
.L_x_46:
        /* <DEDUP_REMOVED lines=13> */
.L_x_57:
[----:B------:R-:W2:Y:S02]  /*1020*/  LDS.64 R8, [R3+0x78] ;  /* 0x0000780003087984 */ /* 0x000ea40000000a00 */
[----:B--2---:R-:W-:-:S05]  /*1030*/  IADD3 R10, P0, PT, R8, R18, RZ ;  /* 0x00000012080a7210 */ /* 0x004fca0007f1e0ff */
[----:B------:R-:W-:-:S07]  /*1040*/  IMAD.X R11, R9, 0x1, R19, P0 ;  /* 0x00000001090b7824 */ /* 0x000fce00000e0613 */
[----:B------:R-:W2:Y:S02]  /*1050*/  ATOMS.CAST.SPIN.64 P0, [R3+0x78], R8, R10 ;  /* 0x000078080300758d */ /* 0x000ea4000180040a */
[----:B--2---:R-:W-:Y:S05]  /*1060*/  @!P0 BRA `(.L_x_57) ;  /* 0xfffffffc00ec8947 */ /* 0x004fea000383ffff */
[----:B------:R-:W-:Y:S05]  /*1070*/  BRA `(.L_x_55) ;  /* 0x0000000000107947 */ /* 0x000fea0003800000 */
.L_x_56:
[----:B------:R-:W2:Y:S02]  /*1080*/  LD.E.64 R8, desc[UR4][R10.64+0x78] ;  /* 0x000078040a087980 */ /* 0x000ea4000c101b00 */
[----:B--2---:R-:W-:-:S05]  /*1090*/  IADD3 R8, P0, PT, R8, R18, RZ ;  /* 0x0000001208087210 */ /* 0x004fca0007f1e0ff */
[----:B------:R-:W-:-:S05]  /*10a0*/  IMAD.X R9, R9, 0x1, R19, P0 ;  /* 0x0000000109097824 */ /* 0x000fca00000e0613 */
[----:B------:R2:W-:Y:S03]  /*10b0*/  ST.E.64 desc[UR4][R10.64+0x78], R8 ;  /* 0x000078080a007985 */ /* 0x0005e6000c101b04 */
.L_x_55:
[----:B------:R-:W-:Y:S05]  /*10c0*/  BSYNC.RECONVERGENT B3 ;  /* 0x0000000000037941 */ /* 0x000fea0003800200 */
.L_x_54:
[----:B--2---:R2:W5:Y:S02]  /*10d0*/  LDG.E.64 R8, desc[UR4][R4.64+0x10] ;  /* 0x0000100404087981 */ /* 0x004564000c1e1b00 */
.L_x_53:
[----:B------:R-:W-:Y:S05]  /*10e0*/  BSYNC.RECONVERGENT B2 ;  /* 0x0000000000027941 */ /* 0x000fea0003800200 */
.L_x_52:
        /* <DEDUP_REMOVED lines=13> */
.L_x_63:
[----:B------:R-:W3:Y:S02]  /*11c0*/  LDS.64 R8, [R3+0x88] ;  /* 0x0000880003087984 */ /* 0x000ee40000000a00 */
[----:B---3--:R-:W-:-:S04]  /*11d0*/  IADD3 R10, P0, PT, R8, R18, RZ ;  /* 0x00000012080a7210 */ /* 0x008fc80007f1e0ff */
[----:B------:R-:W-:-:S08]  /*11e0*/  IADD3.X R11, PT, PT, R9, R19, RZ, P0, !PT ;  /* 0x00000013090b7210 */ /* 0x000fd000007fe4ff */
[----:B------:R-:W3:Y:S02]  /*11f0*/  ATOMS.CAST.SPIN.64 P0, [R3+0x88], R8, R10 ;  /* 0x000088080300758d */ /* 0x000ee4000180040a */
[----:B---3--:R-:W-:Y:S05]  /*1200*/  @!P0 BRA `(.L_x_63) ;  /* 0xfffffffc00ec8947 */ /* 0x008fea000383ffff */
[----:B------:R-:W-:Y:S05]  /*1210*/  BRA `(.L_x_61) ;  /* 0x0000000000107947 */ /* 0x000fea0003800000 */
.L_x_62:
[----:B------:R-:W3:Y:S02]  /*1220*/  LD.E.64 R8, desc[UR4][R10.64+0x88] ;  /* 0x000088040a087980 */ /* 0x000ee4000c101b00 */
[----:B---3--:R-:W-:-:S05]  /*1230*/  IADD3 R8, P0, PT, R8, R18, RZ ;  /* 0x0000001208087210 */ /* 0x008fca0007f1e0ff */
[----:B------:R-:W-:-:S05]  /*1240*/  IMAD.X R9, R9, 0x1, R19, P0 ;  /* 0x0000000109097824 */ /* 0x000fca00000e0613 */
[----:B------:R3:W-:Y:S03]  /*1250*/  ST.E.64 desc[UR4][R10.64+0x88], R8 ;  /* 0x000088080a007985 */ /* 0x0007e6000c101b04 */
.L_x_61:
[----:B------:R-:W-:Y:S05]  /*1260*/  BSYNC.RECONVERGENT B3 ;  /* 0x0000000000037941 */ /* 0x000fea0003800200 */
.L_x_60:
[----:B---3--:R3:W5:Y:S02]  /*1270*/  LDG.E.64 R8, desc[UR4][R4.64+0x10] ;  /* 0x0000100404087981 */ /* 0x008764000c1e1b00 */
.L_x_59:
[----:B------:R-:W-:Y:S05]  /*1280*/  BSYNC.RECONVERGENT B2 ;  /* 0x0000000000027941 */ /* 0x000fea0003800200 */
.L_x_58:
[----:B-----5:R-:W-:-:S05]  /*1290*/  IMAD.WIDE.U32 R8, R2, 0x10, R8 ;  /* 0x0000001002087825 */ /* 0x020fca00078e0008 */
[----:B------:R-:W2:Y:S02]  /*12a0*/  LD.E R3, desc[UR4][R8.64+0x90] ;  /* 0x0000900408037980 */ /* 0x000ea4000c101900 */
[----:B--2---:R-:W-:-:S13]  /*12b0*/  ISETP.NE.AND P0, PT, R3, R12, PT ;  /* 0x0000000c0300720c */ /* 0x004fda0003f05270 */
[----:B------:R-:W-:Y:S05]  /*12c0*/  @P0 BRA `(.L_x_9) ;  /* 0x0000000000480947 */ /* 0x000fea0003800000 */
[----:B------:R-:W-:Y:S02]  /*12d0*/  IMAD.MOV.U32 R2, RZ, RZ, R18 ;  /* 0x000000ffff027224 */ /* 0x000fe400078e0012 */
[----:B------:R-:W-:-:S05]  /*12e0*/  IMAD.MOV.U32 R3, RZ, RZ, R19 ;  /* 0x000000ffff037224 */ /* 0x000fca00078e0013 */
[----:B------:R2:W-:Y:S02]  /*12f0*/  ATOM.E.ADD.64.STRONG.GPU P0, RZ, desc[UR4][R8.64+0x98], R2 ;  /* 0x8000980208ff798a */ /* 0x0005e4000810f504 */
[----:B--2---:R-:W-:Y:S05]  /*1300*/  @P0 BRA `(.L_x_9) ;  /* 0x0000000000380947 */ /* 0x004fea0003800000 */
[----:B------:R-:W2:Y:S02]  /*1310*/  QSPC.E.S P0, RZ, [R8+0x98] ;  /* 0x0000980008ff73aa */ /* 0x000ea40000000500 */
[----:B--2---:R-:W-:Y:S05]  /*1320*/  @!P0 BRA `(.L_x_64) ;  /* 0x0000000000208947 */ /* 0x004fea0003800000 */
[----:B------:R-:W-:-:S05]  /*1330*/  IMAD.MOV.U32 R2, RZ, RZ, R8 ;  /* 0x000000ffff027224 */ /* 0x000fca00078e0008 */
[----:B------:R-:W-:-:S07]  /*1340*/  MOV R3, R2 ;  /* 0x0000000200037202 */ /* 0x000fce0000000f00 */
.L_x_65:
[----:B------:R-:W2:Y:S02]  /*1350*/  LDS.64 R8, [R3+0x98] ;  /* 0x0000980003087984 */ /* 0x000ea40000000a00 */
[----:B--2---:R-:W-:-:S05]  /*1360*/  IADD3 R10, P0, PT, R8, R18, RZ ;  /* 0x00000012080a7210 */ /* 0x004fca0007f1e0ff */
[----:B------:R-:W-:-:S07]  /*1370*/  IMAD.X R11, R9, 0x1, R19, P0 ;  /* 0x00000001090b7824 */ /* 0x000fce00000e0613 */
[----:B------:R-:W2:Y:S02]  /*1380*/  ATOMS.CAST.SPIN.64 P0, [R3+0x98], R8, R10 ;  /* 0x000098080300758d */ /* 0x000ea4000180040a */
[----:B--2---:R-:W-:Y:S05]  /*1390*/  @!P0 BRA `(.L_x_65) ;  /* 0xfffffffc00ec8947 */ /* 0x004fea000383ffff */
[----:B------:R-:W-:Y:S05]  /*13a0*/  BRA `(.L_x_9) ;  /* 0x0000000000107947 */ /* 0x000fea0003800000 */
.L_x_64:
[----:B------:R-:W2:Y:S02]  /*13b0*/  LD.E.64 R2, desc[UR4][R8.64+0x98] ;  /* 0x0000980408027980 */ /* 0x000ea4000c101b00 */
[----:B--2---:R-:W-:-:S05]  /*13c0*/  IADD3 R2, P0, PT, R2, R18, RZ ;  /* 0x0000001202027210 */ /* 0x004fca0007f1e0ff */
[----:B------:R-:W-:-:S05]  /*13d0*/  IMAD.X R3, R3, 0x1, R19, P0 ;  /* 0x0000000103037824 */ /* 0x000fca00000e0613 */
[----:B------:R2:W-:Y:S03]  /*13e0*/  ST.E.64 desc[UR4][R8.64+0x98], R2 ;  /* 0x0000980208007985 */ /* 0x0005e6000c101b04 */
.L_x_9:
[----:B------:R-:W-:Y:S05]  /*13f0*/  BSYNC.RECONVERGENT B1 ;  /* 0x0000000000017941 */ /* 0x000fea0003800200 */
.L_x_3:
[----:B01-34-:R-:W3:Y:S01]  /*1400*/  LDG.E.64 R4, desc[UR4][R4.64] ;  /* 0x0000000404047981 */ /* 0x01bee2000c1e1b00 */
[----:B--2---:R-:W-:-:S05]  /*1410*/  IADD3 R8, P0, PT, R14, -R18, RZ ;  /* 0x800000120e087210 */ /* 0x004fca0007f1e0ff */
[----:B------:R-:W-:Y:S02]  /*1420*/  IMAD.X R9, R15, 0x1, ~R19, P0 ;  /* 0x000000010f097824 */ /* 0x000fe400000e0e13 */
[----:B---3--:R-:W-:-:S05]  /*1430*/  IMAD.WIDE.U32 R2, R0, 0x8, R4 ;  /* 0x0000000800027825 */ /* 0x008fca00078e0004 */
[----:B------:R0:W-:Y:S01]  /*1440*/  ST.E.64 desc[UR4][R2.64], R8 ;  /* 0x0000000802007985 */ /* 0x0001e2000c101b04 */
[----:B------:R-:W-:Y:S05]  /*1450*/  BRA `(.L_x_66) ;  /* 0x00000028001c7947 */ /* 0x000fea0003800000 */
.L_x_2:
[----:B------:R-:W2:Y:S02]  /*1460*/  LDG.E R5, desc[UR4][R4.64+0x9c] ;  /* 0x00009c0404057981 */ /* 0x000ea4000c1e1900 */
[----:B--2---:R-:W-:-:S13]  /*1470*/  ISETP.NE.AND P0, PT, R12, R5, PT ;  /* 0x000000050c00720c */ /* 0x004fda0003f05270 */
[----:B------:R-:W-:Y:S05]  /*1480*/  @P0 BRA `(.L_x_66) ;  /* 0x0000002800100947 */ /* 0x000fea0003800000 */
[----:B------:R-:W-:-:S07]  /*1490*/  HFMA2 R2, -RZ, RZ, 0, 0 ;  /* 0x00000000ff027431 */ /* 0x000fce00000001ff */
.L_x_203:
[----:B01-34-:R-:W0:Y:S02]  /*14a0*/  LDC.64 R14, c[0x0][0x380] ;  /* 0x0000e000ff0e7b82 */ /* 0x01be240000000a00 */
[----:B0-2---:R-:W2:Y:S02]  /*14b0*/  LDG.E.64 R4, desc[UR4][R14.64+0x38] ;  /* 0x000038040e047981 */ /* 0x005ea4000c1e1b00 */
[----:B--2---:R-:W-:-:S06]  /*14c0*/  IMAD.WIDE.U32 R4, R2, 0x4, R4 ;  /* 0x0000000402047825 */ /* 0x004fcc00078e0004 */
[----:B------:R-:W2:Y:S01]  /*14d0*/  LD.E R4, desc[UR4][R4.64] ;  /* 0x0000000404047980 */ /* 0x000ea2000c101900 */
[----:B------:R-:W-:Y:S01]  /*14e0*/  BSSY.RECONVERGENT B1, `(.L_x_67) ;  /* 0x000027b000017945 */ /* 0x000fe20003800200 */
[----:B--2---:R-:W-:-:S13]  /*14f0*/  ISETP.GE.U32.AND P0, PT, R4, R7, PT ;  /* 0x000000070400720c */ /* 0x004fda0003f06070 */
[----:B------:R-:W-:Y:S05]  /*1500*/  @!P0 BRA `(.L_x_68) ;  /* 0x0000001400448947 */ /* 0x000fea0003800000 */
[----:B------:R-:W-:Y:S02]  /*1510*/  IMAD.MOV.U32 R3, RZ, RZ, RZ ;  /* 0x000000ffff037224 */ /* 0x000fe400078e00ff */
[----:B------:R-:W-:-:S07]  /*1520*/  IMAD.MOV.U32 R4, RZ, RZ, R6 ;  /* 0x000000ffff047224 */ /* 0x000fce00078e0006 */
.L_x_138:
[----:B0-----:R-:W2:Y:S01]  /*1530*/  LDG.E.64 R8, desc[UR4][R14.64+0x10] ;  /* 0x000010040e087981 */ /* 0x001ea2000c1e1b00 */
[----:B------:R-:W-:-:S03]  /*1540*/  IMAD.WIDE R20, R4, 0x10, RZ ;  /* 0x0000001004147825 */ /* 0x000fc600078e02ff */
[----:B------:R-:W-:-:S04]  /*1550*/  LOP3.LUT R5, R20, 0x8, RZ, 0xfc, !PT ;  /* 0x0000000814057812 */ /* 0x000fc800078efcff */
[----:B--2---:R-:W-:-:S05]  /*1560*/  IADD3 R18, P0, PT, R8, R5, RZ ;  /* 0x0000000508127210 */ /* 0x004fca0007f1e0ff */
[----:B------:R-:W-:Y:S02]  /*1570*/  IMAD.X R19, R21, 0x1, R9, P0 ;  /* 0x0000000115137824 */ /* 0x000fe400000e0609 */
[----:B------:R-:W2:Y:S04]  /*1580*/  LDG.E.64 R8, desc[UR4][R14.64+0x38] ;  /* 0x000038040e087981 */ /* 0x000ea8000c1e1b00 */
[----:B------:R-:W2:Y:S02]  /*1590*/  LD.E R13, desc[UR4][R18.64+-0x8] ;  /* 0xfffff804120d7980 */ /* 0x000ea4000c101900 */
[----:B--2---:R-:W-:-:S06]  /*15a0*/  IMAD.WIDE R8, R13, 0x4, R8 ;  /* 0x000000040d087825 */ /* 0x004fcc00078e0208 */
[----:B------:R-:W2:Y:S01]  /*15b0*/  LD.E R8, desc[UR4][R8.64] ;  /* 0x0000000408087980 */ /* 0x000ea2000c101900 */
[----:B------:R-:W-:Y:S01]  /*15c0*/  VIADD R3, R3, 0x1 ;  /* 0x0000000103037836 */ /* 0x000fe20000000000 */
[----:B------:R-:W-:Y:S04]  /*15d0*/  BSSY.RECONVERGENT B2, `(.L_x_69) ;  /* 0x0000141000027945 */ /* 0x000fe80003800200 */
[----:B------:R-:W-:Y:S02]  /*15e0*/  ISETP.NE.AND P1, PT, R3, 0xa, PT ;  /* 0x0000000a0300780c */ /* 0x000fe40003f25270 */
[----:B--2---:R-:W-:-:S13]  /*15f0*/  ISETP.GE.U32.AND P0, PT, R8, R7, PT ;  /* 0x000000070800720c */ /* 0x004fda0003f06070 */
[----:B-1-34-:R-:W-:Y:S05]  /*1600*/  @P0 BRA `(.L_x_70) ;  /* 0x0000001000f40947 */ /* 0x01afea0003800000 */
[----:B------:R-:W2:Y:S04]  /*1610*/  LDG.E R8, desc[UR4][R14.64+0x98] ;  /* 0x000098040e087981 */ /* 0x000ea8000c1e1900 */
[----:B------:R-:W3:Y:S01]  /*1620*/  LD.E.64 R18, desc[UR4][R18.64] ;  /* 0x0000000412127980 */ /* 0x000ee2000c101b00 */
[----:B------:R-:W-:Y:S01]  /*1630*/  BSSY.RECONVERGENT B3, `(.L_x_71) ;  /* 0x0000018000037945 */ /* 0x000fe20003800200 */
[----:B--2---:R-:W-:Y:S02]  /*1640*/  ISETP.NE.AND P2, PT, R13, R8, PT ;  /* 0x000000080d00720c */ /* 0x004fe40003f45270 */
[----:B---3--:R-:W-:-:S04]  /*1650*/  ISETP.LT.U32.AND P0, PT, R16, R18, PT ;  /* 0x000000121000720c */ /* 0x008fc80003f01070 */
[----:B------:R-:W-:-:S04]  /*1660*/  ISETP.LT.U32.AND.EX P0, PT, R17, R19, PT, P0 ;  /* 0x000000131100720c */ /* 0x000fc80003f01100 */
[----:B------:R-:W-:Y:S02]  /*1670*/  SEL R22, R16, R18, P0 ;  /* 0x0000001210167207 */ /* 0x000fe40000000000 */
[----:B------:R-:W-:Y:S01]  /*1680*/  SEL R23, R17, R19, P0 ;  /* 0x0000001311177207 */ /* 0x000fe20000000000 */
[----:B------:R-:W-:Y:S06]  /*1690*/  @P2 BRA `(.L_x_72) ;  /* 0x0000000000442947 */ /* 0x000fec0003800000 */
[----:B------:R-:W2:Y:S02]  /*16a0*/  LDG.E.64 R10, desc[UR4][R14.64] ;  /* 0x000000040e0a7981 */ /* 0x000ea4000c1e1b00 */
[----:B--2---:R-:W-:-:S05]  /*16b0*/  IMAD.WIDE R10, R12, 0x8, R10 ;  /* 0x000000080c0a7825 */ /* 0x004fca00078e020a */
[----:B------:R0:W-:Y:S02]  /*16c0*/  ATOM.E.ADD.64.STRONG.GPU P0, RZ, desc[UR4][R10.64], R22 ;  /* 0x800000160aff798a */ /* 0x0001e4000810f504 */
[----:B0-----:R-:W-:Y:S05]  /*16d0*/  @P0 BRA `(.L_x_72) ;  /* 0x0000000000340947 */ /* 0x001fea0003800000 */
[----:B------:R-:W0:Y:S02]  /*16e0*/  QSPC.E.S P0, RZ, [R10] ;  /* 0x000000000aff73aa */ /* 0x000e240000000500 */
[----:B0-----:R-:W-:Y:S05]  /*16f0*/  @!P0 BRA `(.L_x_73) ;  /* 0x00000000001c8947 */ /* 0x001fea0003800000 */
[----:B------:R-:W-:-:S07]  /*1700*/  MOV R25, R10 ;  /* 0x0000000a00197202 */ /* 0x000fce0000000f00 */
.L_x_74:
[----:B------:R-:W0:Y:S02]  /*1710*/  LDS.64 R8, [R25] ;  /* 0x0000000019087984 */ /* 0x000e240000000a00 */
[----:B0-----:R-:W-:-:S05]  /*1720*/  IADD3 R10, P0, PT, R8, R22, RZ ;  /* 0x00000016080a7210 */ /* 0x001fca0007f1e0ff */
[----:B------:R-:W-:-:S07]  /*1730*/  IMAD.X R11, R9, 0x1, R23, P0 ;  /* 0x00000001090b7824 */ /* 0x000fce00000e0617 */
[----:B------:R-:W0:Y:S02]  /*1740*/  ATOMS.CAST.SPIN.64 P0, [R25], R8, R10 ;  /* 0x000000081900758d */ /* 0x000e24000180040a */
[----:B0-----:R-:W-:Y:S05]  /*1750*/  @!P0 BRA `(.L_x_74) ;  /* 0xfffffffc00ec8947 */ /* 0x001fea000383ffff */
[----:B------:R-:W-:Y:S05]  /*1760*/  BRA `(.L_x_72) ;  /* 0x0000000000107947 */ /* 0x000fea0003800000 */
.L_x_73:
[----:B------:R-:W2:Y:S02]  /*1770*/  LD.E.64 R8, desc[UR4][R10.64] ;  /* 0x000000040a087980 */ /* 0x000ea4000c101b00 */
[----:B--2---:R-:W-:-:S05]  /*1780*/  IADD3 R8, P0, PT, R8, R22, RZ ;  /* 0x0000001608087210 */ /* 0x004fca0007f1e0ff */
[----:B------:R-:W-:-:S05]  /*1790*/  IMAD.X R9, R9, 0x1, R23, P0 ;  /* 0x0000000109097824 */ /* 0x000fca00000e0617 */
[----:B------:R0:W-:Y:S03]  /*17a0*/  ST.E.64 desc[UR4][R10.64], R8 ;  /* 0x000000080a007985 */ /* 0x0001e6000c101b04 */
.L_x_72:
[----:B------:R-:W-:Y:S05]  /*17b0*/  BSYNC.RECONVERGENT B3 ;  /* 0x0000000000037941 */ /* 0x000fea0003800200 */
.L_x_71:
[----:B0-----:R-:W2:Y:S01]  /*17c0*/  LDG.E R8, desc[UR4][R14.64+0x9c] ;  /* 0x00009c040e087981 */ /* 0x001ea2000c1e1900 */
[----:B------:R-:W-:Y:S01]  /*17d0*/  BSSY.RECONVERGENT B3, `(.L_x_75) ;  /* 0x000011a000037945 */ /* 0x000fe20003800200 */
[----:B--2---:R-:W-:-:S13]  /*17e0*/  ISETP.NE.AND P0, PT, R13, R8, PT ;  /* 0x000000080d00720c */ /* 0x004fda0003f05270 */
[----:B------:R-:W-:Y:S05]  /*17f0*/  @!P0 BRA `(.L_x_76) ;  /* 0x0000001000108947 */ /* 0x000fea0003800000 */
[----:B------:R-:W2:Y:S01]  /*1800*/  LDG.E.64 R10, desc[UR4][R14.64+0x10] ;  /* 0x000010040e0a7981 */ /* 0x000ea2000c1e1b00 */
[----:B------:R-:W-:-:S04]  /*1810*/  IMAD.SHL.U32 R13, R13, 0x100, RZ ;  /* 0x000001000d0d7824 */ /* 0x000fc800078e00ff */
[----:B--2---:R-:W-:-:S05]  /*1820*/  IMAD.WIDE R8, R13, 0x10, R10 ;  /* 0x000000100d087825 */ /* 0x004fca00078e020a */
[----:B------:R-:W2:Y:S01]  /*1830*/  LD.E R25, desc[UR4][R8.64] ;  /* 0x0000000408197980 */ /* 0x000ea2000c101900 */
[----:B------:R-:W-:Y:S01]  /*1840*/  BSSY.RECONVERGENT B4, `(.L_x_77) ;  /* 0x0000017000047945 */ /* 0x000fe20003800200 */
[----:B--2---:R-:W-:-:S13]  /*1850*/  ISETP.NE.AND P0, PT, R25, R12, PT ;  /* 0x0000000c1900720c */ /* 0x004fda0003f05270 */
[----:B------:R-:W-:Y:S05]  /*1860*/  @P0 BRA `(.L_x_78) ;  /* 0x0000000000500947 */ /* 0x000fea0003800000 */
[----:B------:R-:W-:Y:S01]  /*1870*/  MOV R10, R22 ;  /* 0x00000016000a7202 */ /* 0x000fe20000000f00 */
[----:B------:R-:W-:-:S05]  /*1880*/  IMAD.MOV.U32 R11, RZ, RZ, R23 ;  /* 0x000000ffff0b7224 */ /* 0x000fca00078e0017 */
[----:B------:R0:W-:Y:S01]  /*1890*/  ATOM.E.ADD.64.STRONG.GPU P0, RZ, desc[UR4][R8.64+0x8], R10 ;  /* 0x8000080a08ff798a */ /* 0x0001e2000810f504 */
[----:B------:R-:W-:Y:S04]  /*18a0*/  BSSY.RECONVERGENT B5, `(.L_x_79) ;  /* 0x000000f000057945 */ /* 0x000fe80003800200 */
[----:B0-----:R-:W-:Y:S05]  /*18b0*/  @P0 BRA `(.L_x_80) ;  /* 0x0000000000340947 */ /* 0x001fea0003800000 */
[----:B------:R-:W0:Y:S02]  /*18c0*/  QSPC.E.S P0, RZ, [R8+0x8] ;  /* 0x0000080008ff73aa */ /* 0x000e240000000500 */
[----:B0-----:R-:W-:Y:S05]  /*18d0*/  @!P0 BRA `(.L_x_81) ;  /* 0x00000000001c8947 */ /* 0x001fea0003800000 */
[----:B------:R-:W-:-:S07]  /*18e0*/  MOV R25, R8 ;  /* 0x0000000800197202 */ /* 0x000fce0000000f00 */
.L_x_82:
[----:B------:R-:W0:Y:S02]  /*18f0*/  LDS.64 R8, [R25+0x8] ;  /* 0x0000080019087984 */ /* 0x000e240000000a00 */
[----:B0-----:R-:W-:-:S05]  /*1900*/  IADD3 R10, P0, PT, R8, R22, RZ ;  /* 0x00000016080a7210 */ /* 0x001fca0007f1e0ff */
[----:B------:R-:W-:-:S07]  /*1910*/  IMAD.X R11, R9, 0x1, R23, P0 ;  /* 0x00000001090b7824 */ /* 0x000fce00000e0617 */
[----:B------:R-:W0:Y:S02]  /*1920*/  ATOMS.CAST.SPIN.64 P0, [R25+0x8], R8, R10 ;  /* 0x000008081900758d */ /* 0x000e24000180040a */
[----:B0-----:R-:W-:Y:S05]  /*1930*/  @!P0 BRA `(.L_x_82) ;  /* 0xfffffffc00ec8947 */ /* 0x001fea000383ffff */
[----:B------:R-:W-:Y:S05]  /*1940*/  BRA `(.L_x_80) ;  /* 0x0000000000107947 */ /* 0x000fea0003800000 */
.L_x_81:
[----:B------:R-:W2:Y:S02]  /*1950*/  LD.E.64 R10, desc[UR4][R8.64+0x8] ;  /* 0x00000804080a7980 */ /* 0x000ea4000c101b00 */
[----:B--2---:R-:W-:-:S05]  /*1960*/  IADD3 R10, P0, PT, R10, R22, RZ ;  /* 0x000000160a0a7210 */ /* 0x004fca0007f1e0ff */
[----:B------:R-:W-:-:S05]  /*1970*/  IMAD.X R11, R11, 0x1, R23, P0 ;  /* 0x000000010b0b7824 */ /* 0x000fca00000e0617 */
[----:B------:R0:W-:Y:S03]  /*1980*/  ST.E.64 desc[UR4][R8.64+0x8], R10 ;  /* 0x0000080a08007985 */ /* 0x0001e6000c101b04 */
.L_x_80:
[----:B------:R-:W-:Y:S05]  /*1990*/  BSYNC.RECONVERGENT B5 ;  /* 0x0000000000057941 */ /* 0x000fea0003800200 */
.L_x_79:
[----:B0-----:R0:W5:Y:S02]  /*19a0*/  LDG.E.64 R10, desc[UR4][R14.64+0x10] ;  /* 0x000010040e0a7981 */ /* 0x001164000c1e1b00 */
.L_x_78:
[----:B------:R-:W-:Y:S05]  /*19b0*/  BSYNC.RECONVERGENT B4 ;  /* 0x0000000000047941 */ /* 0x000fea0003800200 */
.L_x_77:
[----:B-----5:R-:W-:-:S05]  /*19c0*/  IMAD.WIDE R8, R13, 0x10, R10 ;  /* 0x000000100d087825 */ /* 0x020fca00078e020a */
        /* <DEDUP_REMOVED lines=12> */
.L_x_88:
[----:B------:R-:W1:Y:S02]  /*1a90*/  LDS.64 R8, [R25+0x18] ;  /* 0x0000180019087984 */ /* 0x000e640000000a00 */
[----:B-1----:R-:W-:-:S05]  /*1aa0*/  IADD3 R10, P0, PT, R8, R22, RZ ;  /* 0x00000016080a7210 */ /* 0x002fca0007f1e0ff */
[----:B------:R-:W-:-:S07]  /*1ab0*/  IMAD.X R11, R9, 0x1, R23, P0 ;  /* 0x00000001090b7824 */ /* 0x000fce00000e0617 */
[----:B------:R-:W1:Y:S02]  /*1ac0*/  ATOMS.CAST.SPIN.64 P0, [R25+0x18], R8, R10 ;  /* 0x000018081900758d */ /* 0x000e64000180040a */
[----:B-1----:R-:W-:Y:S05]  /*1ad0*/  @!P0 BRA `(.L_x_88) ;  /* 0xfffffffc00ec8947 */ /* 0x002fea000383ffff */
[----:B------:R-:W-:Y:S05]  /*1ae0*/  BRA `(.L_x_86) ;  /* 0x0000000000107947 */ /* 0x000fea0003800000 */
.L_x_87:
[----:B------:R-:W2:Y:S02]  /*1af0*/  LD.E.64 R10, desc[UR4][R8.64+0x18] ;  /* 0x00001804080a7980 */ /* 0x000ea4000c101b00 */
[----:B--2---:R-:W-:-:S05]  /*1b00*/  IADD3 R10, P0, PT, R10, R22, RZ ;  /* 0x000000160a0a7210 */ /* 0x004fca0007f1e0ff */
[----:B------:R-:W-:-:S05]  /*1b10*/  IMAD.X R11, R11, 0x1, R23, P0 ;  /* 0x000000010b0b7824 */ /* 0x000fca00000e0617 */
[----:B------:R1:W-:Y:S03]  /*1b20*/  ST.E.64 desc[UR4][R8.64+0x18], R10 ;  /* 0x0000180a08007985 */ /* 0x0003e6000c101b04 */
.L_x_86:
[----:B------:R-:W-:Y:S05]  /*1b30*/  BSYNC.RECONVERGENT B5 ;  /* 0x0000000000057941 */ /* 0x000fea0003800200 */
.L_x_85:
[----:B-1----:R1:W5:Y:S02]  /*1b40*/  LDG.E.64 R10, desc[UR4][R14.64+0x10] ;  /* 0x000010040e0a7981 */ /* 0x002364000c1e1b00 */
.L_x_84:
[----:B------:R-:W-:Y:S05]  /*1b50*/  BSYNC.RECONVERGENT B4 ;  /* 0x0000000000047941 */ /* 0x000fea0003800200 */
.L_x_83:
[----:B-----5:R-:W-:-:S05]  /*1b60*/  IMAD.WIDE R8, R13, 0x10, R10 ;  /* 0x000000100d087825 */ /* 0x020fca00078e020a */
        /* <DEDUP_REMOVED lines=8> */
[----:B--2---:R-:W-:Y:S05]  /*1bf0*/  @P0 BRA `(.L_x_92) ;  /* 0x0000000000340947 */ /* 0x004fea0003800000 */
[----:B------:R-:W2:Y:S02]  /*1c00*/  QSPC.E.S P0, RZ, [R8+0x28] ;  /* 0x0000280008ff73aa */ /* 0x000ea40000000500 */
[----:B--2---:R-:W-:Y:S05]  /*1c10*/  @!P0 BRA `(.L_x_93) ;  /* 0x00000000001c8947 */ /* 0x004fea0003800000 */
[----:B------:R-:W-:-:S07]  /*1c20*/  MOV R25, R8 ;  /* 0x0000000800197202 */ /* 0x000fce0000000f00 */
.L_x_94:
[----:B------:R-:W2:Y:S02]  /*1c30*/  LDS.64 R8, [R25+0x28] ;  /* 0x0000280019087984 */ /* 0x000ea40000000a00 */
[----:B--2---:R-:W-:-:S05]  /*1c40*/  IADD3 R10, P0, PT, R8, R22, RZ ;  /* 0x00000016080a7210 */ /* 0x004fca0007f1e0ff */
[----:B------:R-:W-:-:S07]  /*1c50*/  IMAD.X R11, R9, 0x1, R23, P0 ;  /* 0x00000001090b7824 */ /* 0x000fce00000e0617 */
[----:B------:R-:W2:Y:S02]  /*1c60*/  ATOMS.CAST.SPIN.64 P0, [R25+0x28], R8, R10 ;  /* 0x000028081900758d */ /* 0x000ea4000180040a */
[----:B--2---:R-:W-:Y:S05]  /*1c70*/  @!P0 BRA `(.L_x_94) ;  /* 0xfffffffc00ec8947 */ /* 0x004fea000383ffff */
[----:B------:R-:W-:Y:S05]  /*1c80*/  BRA `(.L_x_92) ;  /* 0x0000000000107947 */ /* 0x000fea0003800000 */
.L_x_93:
[----:B------:R-:W2:Y:S02]  /*1c90*/  LD.E.64 R10, desc[UR4][R8.64+0x28] ;  /* 0x00002804080a7980 */ /* 0x000ea4000c101b00 */
[----:B--2---:R-:W-:-:S05]  /*1ca0*/  IADD3 R10, P0, PT, R10, R22, RZ ;  /* 0x000000160a0a7210 */ /* 0x004fca0007f1e0ff */
[----:B------:R-:W-:-:S05]  /*1cb0*/  IMAD.X R11, R11, 0x1, R23, P0 ;  /* 0x000000010b0b7824 */ /* 0x000fca00000e0617 */
[----:B------:R2:W-:Y:S03]  /*1cc0*/  ST.E.64 desc[UR4][R8.64+0x28], R10 ;  /* 0x0000280a08007985 */ /* 0x0005e6000c101b04 */
.L_x_92:
[----:B------:R-:W-:Y:S05]  /*1cd0*/  BSYNC.RECONVERGENT B5 ;  /* 0x0000000000057941 */ /* 0x000fea0003800200 */
.L_x_91:
[----:B--2---:R2:W5:Y:S02]  /*1ce0*/  LDG.E.64 R10, desc[UR4][R14.64+0x10] ;  /* 0x000010040e0a7981 */ /* 0x004564000c1e1b00 */
.L_x_90:
[----:B------:R-:W-:Y:S05]  /*1cf0*/  BSYNC.RECONVERGENT B4 ;  /* 0x0000000000047941 */ /* 0x000fea0003800200 */
.L_x_89:
[----:B-----5:R-:W-:-:S05]  /*1d00*/  IMAD.WIDE R8, R13, 0x10, R10 ;  /* 0x000000100d087825 */ /* 0x020fca00078e020a */
        /* <DEDUP_REMOVED lines=12> */
.L_x_100:
[----:B------:R-:W3:Y:S02]  /*1dd0*/  LDS.64 R8, [R25+0x38] ;  /* 0x0000380019087984 */ /* 0x000ee40000000a00 */
[----:B---3--:R-:W-:-:S05]  /*1de0*/  IADD3 R10, P0, PT, R8, R22, RZ ;  /* 0x00000016080a7210 */ /* 0x008fca0007f1e0ff */
[----:B------:R-:W-:-:S07]  /*1df0*/  IMAD.X R11, R9, 0x1, R23, P0 ;  /* 0x00000001090b7824 */ /* 0x000fce00000e0617 */
[----:B------:R-:W3:Y:S02]  /*1e00*/  ATOMS.CAST.SPIN.64 P0, [R25+0x38], R8, R10 ;  /* 0x000038081900758d */ /* 0x000ee4000180040a */
[----:B---3--:R-:W-:Y:S05]  /*1e10*/  @!P0 BRA `(.L_x_100) ;  /* 0xfffffffc00ec8947 */ /* 0x008fea000383ffff */
[----:B------:R-:W-:Y:S05]  /*1e20*/  BRA `(.L_x_98) ;  /* 0x0000000000107947 */ /* 0x000fea0003800000 */
.L_x_99:
[----:B------:R-:W3:Y:S02]  /*1e30*/  LD.E.64 R10, desc[UR4][R8.64+0x38] ;  /* 0x00003804080a7980 */ /* 0x000ee4000c101b00 */
[----:B---3--:R-:W-:-:S05]  /*1e40*/  IADD3 R10, P0, PT, R10, R22, RZ ;  /* 0x000000160a0a7210 */ /* 0x008fca0007f1e0ff */
[----:B------:R-:W-:-:S05]  /*1e50*/  IMAD.X R11, R11, 0x1, R23, P0 ;  /* 0x000000010b0b7824 */ /* 0x000fca00000e0617 */
[----:B------:R3:W-:Y:S03]  /*1e60*/  ST.E.64 desc[UR4][R8.64+0x38], R10 ;  /* 0x0000380a08007985 */ /* 0x0007e6000c101b04 */
.L_x_98:
[----:B------:R-:W-:Y:S05]  /*1e70*/  BSYNC.RECONVERGENT B5 ;  /* 0x0000000000057941 */ /* 0x000fea0003800200 */
.L_x_97:
[----:B---3--:R3:W5:Y:S02]  /*1e80*/  LDG.E.64 R10, desc[UR4][R14.64+0x10] ;  /* 0x000010040e0a7981 */ /* 0x008764000c1e1b00 */
.L_x_96:
[----:B------:R-:W-:Y:S05]  /*1e90*/  BSYNC.RECONVERGENT B4 ;  /* 0x0000000000047941 */ /* 0x000fea0003800200 */
.L_x_95:
[----:B-----5:R-:W-:-:S05]  /*1ea0*/  IMAD.WIDE R8, R13, 0x10, R10 ;  /* 0x000000100d087825 */ /* 0x020fca00078e020a */
[----:B------:R-:W4:Y:S01]  /*1eb0*/  LD.E R25, desc[UR4][R8.64+0x40] ;  /* 0x0000400408197980 */ /* 0x000f22000c101900 */
[----:B------:R-:W-:Y:S01]  /*1ec0*/  BSSY.RECONVERGENT B4, `(.L_x_101) ;  /* 0x0000017000047945 */ /* 0x000fe20003800200 */
[----:B----4-:R-:W-:-:S13]  /*1ed0*/  ISETP.NE.AND P0, PT, R25, R12, PT ;  /* 0x0000000c1900720c */ /* 0x010fda0003f05270 */
[----:B------:R-:W-:Y:S05]  /*1ee0*/  @P0 BRA `(.L_x_102) ;  /* 0x0000000000500947 */ /* 0x000fea0003800000 */
[----:B------:R-:W-:Y:S01]  /*1ef0*/  MOV R10, R22 ;  /* 0x00000016000a7202 */ /* 0x000fe20000000f00 */
[----:B------:R-:W-:-:S05]  /*1f00*/  IMAD.MOV.U32 R11, RZ, RZ, R23 ;  /* 0x000000ffff0b7224 */ /* 0x000fca00078e0017 */
[----:B------:R4:W-:Y:S01]  /*1f10*/  ATOM.E.ADD.64.STRONG.GPU P0, RZ, desc[UR4][R8.64+0x48], R10 ;  /* 0x8000480a08ff798a */ /* 0x0009e2000810f504 */
[----:B------:R-:W-:Y:S04]  /*1f20*/  BSSY.RECONVERGENT B5, `(.L_x_103) ;  /* 0x000000f000057945 */ /* 0x000fe80003800200 */
[----:B----4-:R-:W-:Y:S05]  /*1f30*/  @P0 BRA `(.L_x_104) ;  /* 0x0000000000340947 */ /* 0x010fea0003800000 */
[----:B------:R-:W4:Y:S02]  /*1f40*/  QSPC.E.S P0, RZ, [R8+0x48] ;  /* 0x0000480008ff73aa */ /* 0x000f240000000500 */
[----:B----4-:R-:W-:Y:S05]  /*1f50*/  @!P0 BRA `(.L_x_105) ;  /* 0x00000000001c8947 */ /* 0x010fea0003800000 */
[----:B------:R-:W-:-:S07]  /*1f60*/  MOV R25, R8 ;  /* 0x0000000800197202 */ /* 0x000fce0000000f00 */
.L_x_106:
[----:B------:R-:W4:Y:S02]  /*1f70*/  LDS.64 R8, [R25+0x48] ;  /* 0x0000480019087984 */ /* 0x000f240000000a00 */
[----:B----4-:R-:W-:-:S05]  /*1f80*/  IADD3 R10, P0, PT, R8, R22, RZ ;  /* 0x00000016080a7210 */ /* 0x010fca0007f1e0ff */
[----:B------:R-:W-:-:S07]  /*1f90*/  IMAD.X R11, R9, 0x1, R23, P0 ;  /* 0x00000001090b7824 */ /* 0x000fce00000e0617 */
[----:B------:R-:W4:Y:S02]  /*1fa0*/  ATOMS.CAST.SPIN.64 P0, [R25+0x48], R8, R10 ;  /* 0x000048081900758d */ /* 0x000f24000180040a */
[----:B----4-:R-:W-:Y:S05]  /*1fb0*/  @!P0 BRA `(.L_x_106) ;  /* 0xfffffffc00ec8947 */ /* 0x010fea000383ffff */
[----:B------:R-:W-:Y:S05]  /*1fc0*/  BRA `(.L_x_104) ;  /* 0x0000000000107947 */ /* 0x000fea0003800000 */
.L_x_105:
[----:B------:R-:W4:Y:S02]  /*1fd0*/  LD.E.64 R10, desc[UR4][R8.64+0x48] ;  /* 0x00004804080a7980 */ /* 0x000f24000c101b00 */
[----:B----4-:R-:W-:-:S05]  /*1fe0*/  IADD3 R10, P0, PT, R10, R22, RZ ;  /* 0x000000160a0a7210 */ /* 0x010fca0007f1e0ff */
[----:B------:R-:W-:-:S05]  /*1ff0*/  IMAD.X R11, R11, 0x1, R23, P0 ;  /* 0x000000010b0b7824 */ /* 0x000fca00000e0617 */
[----:B------:R4:W-:Y:S03]  /*2000*/  ST.E.64 desc[UR4][R8.64+0x48], R10 ;  /* 0x0000480a08007985 */ /* 0x0009e6000c101b04 */
.L_x_104:
[----:B------:R-:W-:Y:S05]  /*2010*/  BSYNC.RECONVERGENT B5 ;  /* 0x0000000000057941 */ /* 0x000fea0003800200 */
.L_x_103:
[----:B----4-:R4:W5:Y:S02]  /*2020*/  LDG.E.64 R10, desc[UR4][R14.64+0x10] ;  /* 0x000010040e0a7981 */ /* 0x010964000c1e1b00 */
.L_x_102:
[----:B------:R-:W-:Y:S05]  /*2030*/  BSYNC.RECONVERGENT B4 ;  /* 0x0000000000047941 */ /* 0x000fea0003800200 */
.L_x_101:
        /* <DEDUP_REMOVED lines=13> */
.L_x_112:
[----:B------:R-:W2:Y:S02]  /*2110*/  LDS.64 R8, [R25+0x58] ;  /* 0x0000580019087984 */ /* 0x000ea40000000a00 */
[----:B--2---:R-:W-:-:S05]  /*2120*/  IADD3 R10, P0, PT, R8, R22, RZ ;  /* 0x00000016080a7210 */ /* 0x004fca0007f1e0ff */
[----:B------:R-:W-:-:S07]  /*2130*/  IMAD.X R11, R9, 0x1, R23, P0 ;  /* 0x00000001090b7824 */ /* 0x000fce00000e0617 */
[----:B------:R-:W2:Y:S02]  /*2140*/  ATOMS.CAST.SPIN.64 P0, [R25+0x58], R8, R10 ;  /* 0x000058081900758d */ /* 0x000ea4000180040a */
[----:B--2---:R-:W-:Y:S05]  /*2150*/  @!P0 BRA `(.L_x_112) ;  /* 0xfffffffc00ec8947 */ /* 0x004fea000383ffff */
[----:B------:R-:W-:Y:S05]  /*2160*/  BRA `(.L_x_110) ;  /* 0x0000000000107947 */ /* 0x000fea0003800000 */
.L_x_111:
[----:B------:R-:W2:Y:S02]  /*2170*/  LD.E.64 R10, desc[UR4][R8.64+0x58] ;  /* 0x00005804080a7980 */ /* 0x000ea4000c101b00 */
[----:B--2---:R-:W-:-:S05]  /*2180*/  IADD3 R10, P0, PT, R10, R22, RZ ;  /* 0x000000160a0a7210 */ /* 0x004fca0007f1e0ff */
[----:B------:R-:W-:-:S05]  /*2190*/  IMAD.X R11, R11, 0x1, R23, P0 ;  /* 0x000000010b0b7824 */ /* 0x000fca00000e0617 */
[----:B------:R2:W-:Y:S03]  /*21a0*/  ST.E.64 desc[UR4][R8.64+0x58], R10 ;  /* 0x0000580a08007985 */ /* 0x0005e6000c101b04 */
.L_x_110:
[----:B------:R-:W-:Y:S05]  /*21b0*/  BSYNC.RECONVERGENT B5 ;  /* 0x0000000000057941 */ /* 0x000fea0003800200 */
.L_x_109:
[----:B--2---:R2:W5:Y:S02]  /*21c0*/  LDG.E.64 R10, desc[UR4][R14.64+0x10] ;  /* 0x000010040e0a7981 */ /* 0x004564000c1e1b00 */
.L_x_108:
[----:B------:R-:W-:Y:S05]  /*21d0*/  BSYNC.RECONVERGENT B4 ;  /* 0x0000000000047941 */ /* 0x000fea0003800200 */
.L_x_107:
[----:B-----5:R-:W-:-:S05]  /*21e0*/  IMAD.WIDE R8, R13, 0x10, R10 ;  /* 0x000000100d087825 */ /* 0x020fca00078e020a */
[----:B------:R-:W3:Y:S01]  /*21f0*/  LD.E R25, desc[UR4][R8.64+0x60] ;  /* 0x0000600408197980 */ /* 0x000ee2000c101900 */
[----:B------:R-:W-:Y:S01]  /*2200*/  BSSY.RECONVERGENT B4, `(.L_x_113) ;  /* 0x0000017000047945 */ /* 0x000fe20003800200 */
[----:B---3--:R-:W-:-:S13]  /*2210*/  ISETP.NE.AND P0, PT, R25, R12, PT ;  /* 0x0000000c1900720c */ /* 0x008fda0003f05270 */
[----:B------:R-:W-:Y:S05]  /*2220*/  @P0 BRA `(.L_x_114) ;  /* 0x0000000000500947 */ /* 0x000fea0003800000 */
[----:B------:R-:W-:Y:S01]  /*2230*/  MOV R10, R22 ;  /* 0x00000016000a7202 */ /* 0x000fe20000000f00 */
[----:B------:R-:W-:-:S05]  /*2240*/  IMAD.MOV.U32 R11, RZ, RZ, R23 ;  /* 0x000000ffff0b7224 */ /* 0x000fca00078e0017 */
[----:B------:R3:W-:Y:S01]  /*2250*/  ATOM.E.ADD.64.STRONG.GPU P0, RZ, desc[UR4][R8.64+0x68], R10 ;  /* 0x8000680a08ff798a */ /* 0x0007e2000810f504 */
[----:B------:R-:W-:Y:S04]  /*2260*/  BSSY.RECONVERGENT B5, `(.L_x_115) ;  /* 0x000000f000057945 */ /* 0x000fe80003800200 */
[----:B---3--:R-:W-:Y:S05]  /*2270*/  @P0 BRA `(.L_x_116) ;  /* 0x0000000000340947 */ /* 0x008fea0003800000 */
[----:B------:R-:W3:Y:S02]  /*2280*/  QSPC.E.S P0, RZ, [R8+0x68] ;  /* 0x0000680008ff73aa */ /* 0x000ee40000000500 */
[----:B---3--:R-:W-:Y:S05]  /*2290*/  @!P0 BRA `(.L_x_117) ;  /* 0x00000000001c8947 */ /* 0x008fea0003800000 */
[----:B------:R-:W-:-:S07]  /*22a0*/  MOV R25, R8 ;  /* 0x0000000800197202 */ /* 0x000fce0000000f00 */
.L_x_118:
[----:B------:R-:W3:Y:S02]  /*22b0*/  LDS.64 R8, [R25+0x68] ;  /* 0x0000680019087984 */ /* 0x000ee40000000a00 */
[----:B---3--:R-:W-:-:S05]  /*22c0*/  IADD3 R10, P0, PT, R8, R22, RZ ;  /* 0x00000016080a7210 */ /* 0x008fca0007f1e0ff */
[----:B------:R-:W-:-:S07]  /*22d0*/  IMAD.X R11, R9, 0x1, R23, P0 ;  /* 0x00000001090b7824 */ /* 0x000fce00000e0617 */
[----:B------:R-:W3:Y:S02]  /*22e0*/  ATOMS.CAST.SPIN.64 P0, [R25+0x68], R8, R10 ;  /* 0x000068081900758d */ /* 0x000ee4000180040a */
[----:B---3--:R-:W-:Y:S05]  /*22f0*/  @!P0 BRA `(.L_x_118) ;  /* 0xfffffffc00ec8947 */ /* 0x008fea000383ffff */
[----:B------:R-:W-:Y:S05]  /*2300*/  BRA `(.L_x_116) ;  /* 0x0000000000107947 */ /* 0x000fea0003800000 */
.L_x_117:
[----:B------:R-:W3:Y:S02]  /*2310*/  LD.E.64 R10, desc[UR4][R8.64+0x68] ;  /* 0x00006804080a7980 */ /* 0x000ee4000c101b00 */
[----:B---3--:R-:W-:-:S05]  /*2320*/  IADD3 R10, P0, PT, R10, R22, RZ ;  /* 0x000000160a0a7210 */ /* 0x008fca0007f1e0ff */
[----:B------:R-:W-:-:S05]  /*2330*/  IMAD.X R11, R11, 0x1, R23, P0 ;  /* 0x000000010b0b7824 */ /* 0x000fca00000e0617 */
[----:B------:R3:W-:Y:S03]  /*2340*/  ST.E.64 desc[UR4][R8.64+0x68], R10 ;  /* 0x0000680a08007985 */ /* 0x0007e6000c101b04 */
.L_x_116:
[----:B------:R-:W-:Y:S05]  /*2350*/  BSYNC.RECONVERGENT B5 ;  /* 0x0000000000057941 */ /* 0x000fea0003800200 */
.L_x_115:
[----:B---3--:R3:W5:Y:S02]  /*2360*/  LDG.E.64 R10, desc[UR4][R14.64+0x10] ;  /* 0x000010040e0a7981 */ /* 0x008764000c1e1b00 */
.L_x_114:
[----:B------:R-:W-:Y:S05]  /*2370*/  BSYNC.RECONVERGENT B4 ;  /* 0x0000000000047941 */ /* 0x000fea0003800200 */
.L_x_113:
        /* <DEDUP_REMOVED lines=13> */
.L_x_124:
[----:B------:R-:W2:Y:S02]  /*2450*/  LDS.64 R8, [R25+0x78] ;  /* 0x0000780019087984 */ /* 0x000ea40000000a00 */
[----:B--2---:R-:W-:-:S05]  /*2460*/  IADD3 R10, P0, PT, R8, R22, RZ ;  /* 0x00000016080a7210 */ /* 0x004fca0007f1e0ff */
[----:B------:R-:W-:-:S07]  /*2470*/  IMAD.X R11, R9, 0x1, R23, P0 ;  /* 0x00000001090b7824 */ /* 0x000fce00000e0617 */
[----:B------:R-:W2:Y:S02]  /*2480*/  ATOMS.CAST.SPIN.64 P0, [R25+0x78], R8, R10 ;  /* 0x000078081900758d */ /* 0x000ea4000180040a */
[----:B--2---:R-:W-:Y:S05]  /*2490*/  @!P0 BRA `(.L_x_124) ;  /* 0xfffffffc00ec8947 */ /* 0x004fea000383ffff */
[----:B------:R-:W-:Y:S05]  /*24a0*/  BRA `(.L_x_122) ;  /* 0x0000000000107947 */ /* 0x000fea0003800000 */
.L_x_123:
[----:B------:R-:W2:Y:S02]  /*24b0*/  LD.E.64 R10, desc[UR4][R8.64+0x78] ;  /* 0x00007804080a7980 */ /* 0x000ea4000c101b00 */
[----:B--2---:R-:W-:-:S05]  /*24c0*/  IADD3 R10, P0, PT, R10, R22, RZ ;  /* 0x000000160a0a7210 */ /* 0x004fca0007f1e0ff */
[----:B------:R-:W-:-:S05]  /*24d0*/  IMAD.X R11, R11, 0x1, R23, P0 ;  /* 0x000000010b0b7824 */ /* 0x000fca00000e0617 */
[----:B------:R2:W-:Y:S03]  /*24e0*/  ST.E.64 desc[UR4][R8.64+0x78], R10 ;  /* 0x0000780a08007985 */ /* 0x0005e6000c101b04 */
.L_x_122:
[----:B------:R-:W-:Y:S05]  /*24f0*/  BSYNC.RECONVERGENT B5 ;  /* 0x0000000000057941 */ /* 0x000fea0003800200 */
.L_x_121:
[----:B--2---:R2:W5:Y:S02]  /*2500*/  LDG.E.64 R10, desc[UR4][R14.64+0x10] ;  /* 0x000010040e0a7981 */ /* 0x004564000c1e1b00 */
.L_x_120:
[----:B------:R-:W-:Y:S05]  /*2510*/  BSYNC.RECONVERGENT B4 ;  /* 0x0000000000047941 */ /* 0x000fea0003800200 */
.L_x_119:
        /* <DEDUP_REMOVED lines=13> */
.L_x_130:
[----:B------:R-:W3:Y:S02]  /*25f0*/  LDS.64 R8, [R25+0x88] ;  /* 0x0000880019087984 */ /* 0x000ee40000000a00 */
[----:B---3--:R-:W-:-:S05]  /*2600*/  IADD3 R10, P0, PT, R8, R22, RZ ;  /* 0x00000016080a7210 */ /* 0x008fca0007f1e0ff */
[----:B------:R-:W-:-:S07]  /*2610*/  IMAD.X R11, R9, 0x1, R23, P0 ;  /* 0x00000001090b7824 */ /* 0x000fce00000e0617 */
[----:B------:R-:W3:Y:S02]  /*2620*/  ATOMS.CAST.SPIN.64 P0, [R25+0x88], R8, R10 ;  /* 0x000088081900758d */ /* 0x000ee4000180040a */
[----:B---3--:R-:W-:Y:S05]  /*2630*/  @!P0 BRA `(.L_x_130) ;  /* 0xfffffffc00ec8947 */ /* 0x008fea000383ffff */
[----:B------:R-:W-:Y:S05]  /*2640*/  BRA `(.L_x_128) ;  /* 0x0000000000107947 */ /* 0x000fea0003800000 */
.L_x_129:
[----:B------:R-:W3:Y:S02]  /*2650*/  LD.E.64 R10, desc[UR4][R8.64+0x88] ;  /* 0x00008804080a7980 */ /* 0x000ee4000c101b00 */
[----:B---3--:R-:W-:-:S05]  /*2660*/  IADD3 R10, P0, PT, R10, R22, RZ ;  /* 0x000000160a0a7210 */ /* 0x008fca0007f1e0ff */
[----:B------:R-:W-:-:S05]  /*2670*/  IMAD.X R11, R11, 0x1, R23, P0 ;  /* 0x000000010b0b7824 */ /* 0x000fca00000e0617 */
[----:B------:R3:W-:Y:S03]  /*2680*/  ST.E.64 desc[UR4][R8.64+0x88], R10 ;  /* 0x0000880a08007985 */ /* 0x0007e6000c101b04 */
.L_x_128:
[----:B------:R-:W-:Y:S05]  /*2690*/  BSYNC.RECONVERGENT B5 ;  /* 0x0000000000057941 */ /* 0x000fea0003800200 */
.L_x_127:
[----:B---3--:R3:W5:Y:S02]  /*26a0*/  LDG.E.64 R10, desc[UR4][R14.64+0x10] ;  /* 0x000010040e0a7981 */ /* 0x008764000c1e1b00 */
.L_x_126:
[----:B------:R-:W-:Y:S05]  /*26b0*/  BSYNC.RECONVERGENT B4 ;  /* 0x0000000000047941 */ /* 0x000fea0003800200 */
.L_x_125:
[----:B-----5:R-:W-:-:S05]  /*26c0*/  IMAD.WIDE R10, R13, 0x10, R10 ;  /* 0x000000100d0a7825 */ /* 0x020fca00078e020a */
[----:B------:R-:W2:Y:S01]  /*26d0*/  LD.E R9, desc[UR4][R10.64+0x90] ;  /* 0x000090040a097980 */ /* 0x000ea2000c101900 */
[----:B------:R-:W-:Y:S01]  /*26e0*/  BSSY.RECONVERGENT B4, `(.L_x_131) ;  /* 0x0000014000047945 */ /* 0x000fe20003800200 */
        /* <DEDUP_REMOVED lines=8> */
[----:B------:R-:W-:-:S07]  /*2770*/  MOV R13, R10 ;  /* 0x0000000a000d7202 */ /* 0x000fce0000000f00 */
.L_x_134:
[----:B------:R-:W2:Y:S02]  /*2780*/  LDS.64 R8, [R13+0x98] ;  /* 0x000098000d087984 */ /* 0x000ea40000000a00 */
[----:B--2---:R-:W-:-:S05]  /*2790*/  IADD3 R10, P0, PT, R8, R22, RZ ;  /* 0x00000016080a7210 */ /* 0x004fca0007f1e0ff */
[----:B------:R-:W-:-:S07]  /*27a0*/  IMAD.X R11, R9, 0x1, R23, P0 ;  /* 0x00000001090b7824 */ /* 0x000fce00000e0617 */
[----:B------:R-:W2:Y:S02]  /*27b0*/  ATOMS.CAST.SPIN.64 P0, [R13+0x98], R8, R10 ;  /* 0x000098080d00758d */ /* 0x000ea4000180040a */
[----:B--2---:R-:W-:Y:S05]  /*27c0*/  @!P0 BRA `(.L_x_134) ;  /* 0xfffffffc00ec8947 */ /* 0x004fea000383ffff */
[----:B------:R-:W-:Y:S05]  /*27d0*/  BRA `(.L_x_132) ;  /* 0x0000000000107947 */ /* 0x000fea0003800000 */
.L_x_133:
[----:B------:R-:W2:Y:S02]  /*27e0*/  LD.E.64 R8, desc[UR4][R10.64+0x98] ;  /* 0x000098040a087980 */ /* 0x000ea4000c101b00 */
[----:B--2---:R-:W-:-:S05]  /*27f0*/  IADD3 R8, P0, PT, R8, R22, RZ ;  /* 0x0000001608087210 */ /* 0x004fca0007f1e0ff */
[----:B------:R-:W-:-:S05]  /*2800*/  IMAD.X R9, R9, 0x1, R23, P0 ;  /* 0x0000000109097824 */ /* 0x000fca00000e0617 */
[----:B------:R2:W-:Y:S03]  /*2810*/  ST.E.64 desc[UR4][R10.64+0x98], R8 ;  /* 0x000098080a007985 */ /* 0x0005e6000c101b04 */
.L_x_132:
[----:B------:R-:W-:Y:S05]  /*2820*/  BSYNC.RECONVERGENT B4 ;  /* 0x0000000000047941 */ /* 0x000fea0003800200 */
.L_x_131:
[----:B------:R-:W-:Y:S05]  /*2830*/  BRA `(.L_x_135) ;  /* 0x00000000004c7947 */ /* 0x000fea0003800000 */
.L_x_76:
[----:B------:R-:W2:Y:S01]  /*2840*/  LDG.E.64 R10, desc[UR4][R14.64+0x8] ;  /* 0x000008040e0a7981 */ /* 0x000ea2000c1e1b00 */
[----:B------:R-:W-:Y:S01]  /*2850*/  MOV R8, R22 ;  /* 0x0000001600087202 */ /* 0x000fe20000000f00 */
[----:B------:R-:W-:Y:S02]  /*2860*/  IMAD.MOV.U32 R9, RZ, RZ, R23 ;  /* 0x000000ffff097224 */ /* 0x000fe400078e0017 */
[----:B--2---:R-:W-:-:S05]  /*2870*/  IMAD.WIDE R10, R12, 0x8, R10 ;  /* 0x000000080c0a7825 */ /* 0x004fca00078e020a */
[----:B------:R0:W-:Y:S02]  /*2880*/  ATOM.E.ADD.64.STRONG.GPU P0, RZ, desc[UR4][R10.64], R8 ;  /* 0x800000080aff798a */ /* 0x0001e4000810f504 */
[----:B0-----:R-:W-:Y:S05]  /*2890*/  @P0 BRA `(.L_x_135) ;  /* 0x0000000000340947 */ /* 0x001fea0003800000 */
[----:B------:R-:W0:Y:S02]  /*28a0*/  QSPC.E.S P0, RZ, [R10] ;  /* 0x000000000aff73aa */ /* 0x000e240000000500 */
[----:B0-----:R-:W-:Y:S05]  /*28b0*/  @!P0 BRA `(.L_x_136) ;  /* 0x00000000001c8947 */ /* 0x001fea0003800000 */
[----:B------:R-:W-:-:S07]  /*28c0*/  MOV R13, R10 ;  /* 0x0000000a000d7202 */ /* 0x000fce0000000f00 */
.L_x_137:
[----:B------:R-:W0:Y:S02]  /*28d0*/  LDS.64 R8, [R13] ;  /* 0x000000000d087984 */ /* 0x000e240000000a00 */
[----:B0-----:R-:W-:-:S05]  /*28e0*/  IADD3 R10, P0, PT, R8, R22, RZ ;  /* 0x00000016080a7210 */ /* 0x001fca0007f1e0ff */
[----:B------:R-:W-:-:S07]  /*28f0*/  IMAD.X R11, R9, 0x1, R23, P0 ;  /* 0x00000001090b7824 */ /* 0x000fce00000e0617 */
[----:B------:R-:W0:Y:S02]  /*2900*/  ATOMS.CAST.SPIN.64 P0, [R13], R8, R10 ;  /* 0x000000080d00758d */ /* 0x000e24000180040a */
[----:B0-----:R-:W-:Y:S05]  /*2910*/  @!P0 BRA `(.L_x_137) ;  /* 0xfffffffc00ec8947 */ /* 0x001fea000383ffff */
[----:B------:R-:W-:Y:S05]  /*2920*/  BRA `(.L_x_135) ;  /* 0x0000000000107947 */ /* 0x000fea0003800000 */
.L_x_136:
[----:B------:R-:W2:Y:S02]  /*2930*/  LD.E.64 R8, desc[UR4][R10.64] ;  /* 0x000000040a087980 */ /* 0x000ea4000c101b00 */
[----:B--2---:R-:W-:-:S05]  /*2940*/  IADD3 R8, P0, PT, R8, R22, RZ ;  /* 0x0000001608087210 */ /* 0x004fca0007f1e0ff */
[----:B------:R-:W-:-:S05]  /*2950*/  IMAD.X R9, R9, 0x1, R23, P0 ;  /* 0x0000000109097824 */ /* 0x000fca00000e0617 */
[----:B------:R0:W-:Y:S03]  /*2960*/  ST.E.64 desc[UR4][R10.64], R8 ;  /* 0x000000080a007985 */ /* 0x0001e6000c101b04 */
.L_x_135:
[----:B------:R-:W-:Y:S05]  /*2970*/  BSYNC.RECONVERGENT B3 ;  /* 0x0000000000037941 */ /* 0x000fea0003800200 */
.L_x_75:
[----:B0-2---:R-:W2:Y:S01]  /*2980*/  LDG.E.64 R8, desc[UR4][R14.64+0x10] ;  /* 0x000010040e087981 */ /* 0x005ea2000c1e1b00 */
[----:B------:R-:W-:-:S05]  /*2990*/  IADD3 R10, P2, PT, R18, -R22, RZ ;  /* 0x80000016120a7210 */ /* 0x000fca0007f5e0ff */
[----:B------:R-:W-:Y:S01]  /*29a0*/  IMAD.X R11, R19, 0x1, ~R23, P2 ;  /* 0x00000001130b7824 */ /* 0x000fe200010e0e17 */
[----:B--2---:R-:W-:-:S05]  /*29b0*/  IADD3 R8, P0, PT, R8, R5, RZ ;  /* 0x0000000508087210 */ /* 0x004fca0007f1e0ff */
[----:B------:R-:W-:-:S05]  /*29c0*/  IMAD.X R9, R21, 0x1, R9, P0 ;  /* 0x0000000115097824 */ /* 0x000fca00000e0609 */
[----:B------:R0:W-:Y:S03]  /*29d0*/  ST.E.64 desc[UR4][R8.64], R10 ;  /* 0x0000000a08007985 */ /* 0x0001e6000c101b04 */
.L_x_70:
[----:B------:R-:W-:Y:S05]  /*29e0*/  BSYNC.RECONVERGENT B2 ;  /* 0x0000000000027941 */ /* 0x000fea0003800200 */
.L_x_69:
[----:B------:R-:W-:Y:S01]  /*29f0*/  VIADD R4, R4, 0x1 ;  /* 0x0000000104047836 */ /* 0x000fe20000000000 */
[----:B------:R-:W-:Y:S06]  /*2a00*/  @P1 BRA `(.L_x_138) ;  /* 0xffffffe800c81947 */ /* 0x000fec000383ffff */
[----:B------:R-:W-:Y:S05]  /*2a10*/  BRA `(.L_x_139) ;  /* 0x00000010009c7947 */ /* 0x000fea0003800000 */
.L_x_68:
[----:B------:R-:W2:Y:S04]  /*2a20*/  LDG.E.64 R4, desc[UR4][R14.64+0x8] ;  /* 0x000008040e047981 */ /* 0x000ea8000c1e1b00 */
[----:B------:R-:W3:Y:S01]  /*2a30*/  LDG.E R3, desc[UR4][R14.64+0x98] ;  /* 0x000098040e037981 */ /* 0x000ee2000c1e1900 */
[----:B--2---:R-:W-:-:S06]  /*2a40*/  IMAD.WIDE.U32 R4, R2, 0x8, R4 ;  /* 0x0000000802047825 */ /* 0x004fcc00078e0004 */
        /* <DEDUP_REMOVED lines=16> */
.L_x_145:
[----:B------:R-:W0:Y:S02]  /*2b50*/  LDS.64 R8, [R3] ;  /* 0x0000000003087984 */ /* 0x000e240000000a00 */
[----:B0-----:R-:W-:-:S05]  /*2b60*/  IADD3 R10, P0, PT, R8, R18, RZ ;  /* 0x00000012080a7210 */ /* 0x001fca0007f1e0ff */
[----:B------:R-:W-:-:S07]  /*2b70*/  IMAD.X R11, R9, 0x1, R19, P0 ;  /* 0x00000001090b7824 */ /* 0x000fce00000e0613 */
[----:B------:R-:W0:Y:S02]  /*2b80*/  ATOMS.CAST.SPIN.64 P0, [R3], R8, R10 ;  /* 0x000000080300758d */ /* 0x000e24000180040a */
[----:B0-----:R-:W-:Y:S05]  /*2b90*/  @!P0 BRA `(.L_x_145) ;  /* 0xfffffffc00ec8947 */ /* 0x001fea000383ffff */
[----:B------:R-:W-:Y:S05]  /*2ba0*/  BRA `(.L_x_143) ;  /* 0x0000000000107947 */ /* 0x000fea0003800000 */
.L_x_144:
[----:B------:R-:W2:Y:S02]  /*2bb0*/  LD.E.64 R10, desc[UR4][R8.64] ;  /* 0x00000004080a7980 */ /* 0x000ea4000c101b00 */
[----:B--2---:R-:W-:-:S04]  /*2bc0*/  IADD3 R10, P0, PT, R10, R18, RZ ;  /* 0x000000120a0a7210 */ /* 0x004fc80007f1e0ff */
[----:B------:R-:W-:-:S05]  /*2bd0*/  IADD3.X R11, PT, PT, R11, R19, RZ, P0, !PT ;  /* 0x000000130b0b7210 */ /* 0x000fca00007fe4ff */
[----:B------:R0:W-:Y:S04]  /*2be0*/  ST.E.64 desc[UR4][R8.64], R10 ;  /* 0x0000000a08007985 */ /* 0x0001e8000c101b04 */
.L_x_143:
[----:B------:R-:W-:Y:S05]  /*2bf0*/  BSYNC.RECONVERGENT B3 ;  /* 0x0000000000037941 */ /* 0x000fea0003800200 */
.L_x_142:
[----:B------:R-:W-:Y:S05]  /*2c00*/  BRA `(.L_x_146) ;  /* 0x0000001000087947 */ /* 0x000fea0003800000 */
.L_x_141:
        /* <DEDUP_REMOVED lines=15> */
.L_x_152:
[----:B------:R-:W0:Y:S02]  /*2d00*/  LDS.64 R8, [R13+0x8] ;  /* 0x000008000d087984 */ /* 0x000e240000000a00 */
[----:B0-----:R-:W-:-:S05]  /*2d10*/  IADD3 R10, P0, PT, R8, R18, RZ ;  /* 0x00000012080a7210 */ /* 0x001fca0007f1e0ff */
[----:B------:R-:W-:-:S07]  /*2d20*/  IMAD.X R11, R9, 0x1, R19, P0 ;  /* 0x00000001090b7824 */ /* 0x000fce00000e0613 */
[----:B------:R-:W0:Y:S02]  /*2d30*/  ATOMS.CAST.SPIN.64 P0, [R13+0x8], R8, R10 ;  /* 0x000008080d00758d */ /* 0x000e24000180040a */
[----:B0-----:R-:W-:Y:S05]  /*2d40*/  @!P0 BRA `(.L_x_152) ;  /* 0xfffffffc00ec8947 */ /* 0x001fea000383ffff */
[----:B------:R-:W-:Y:S05]  /*2d50*/  BRA `(.L_x_150) ;  /* 0x0000000000107947 */ /* 0x000fea0003800000 */
.L_x_151:
[----:B------:R-:W2:Y:S02]  /*2d60*/  LD.E.64 R8, desc[UR4][R10.64+0x8] ;  /* 0x000008040a087980 */ /* 0x000ea4000c101b00 */
[----:B--2---:R-:W-:-:S05]  /*2d70*/  IADD3 R8, P0, PT, R8, R18, RZ ;  /* 0x0000001208087210 */ /* 0x004fca0007f1e0ff */
[----:B------:R-:W-:-:S05]  /*2d80*/  IMAD.X R9, R9, 0x1, R19, P0 ;  /* 0x0000000109097824 */ /* 0x000fca00000e0613 */
[----:B------:R0:W-:Y:S03]  /*2d90*/  ST.E.64 desc[UR4][R10.64+0x8], R8 ;  /* 0x000008080a007985 */ /* 0x0001e6000c101b04 */
.L_x_150:
[----:B------:R-:W-:Y:S05]  /*2da0*/  BSYNC.RECONVERGENT B4 ;  /* 0x0000000000047941 */ /* 0x000fea0003800200 */
.L_x_149:
[----:B0-----:R0:W5:Y:S02]  /*2db0*/  LDG.E.64 R8, desc[UR4][R14.64+0x10] ;  /* 0x000010040e087981 */ /* 0x001164000c1e1b00 */
.L_x_148:
[----:B------:R-:W-:Y:S05]  /*2dc0*/  BSYNC.RECONVERGENT B3 ;  /* 0x0000000000037941 */ /* 0x000fea0003800200 */
.L_x_147:
        /* <DEDUP_REMOVED lines=13> */
.L_x_158:
[----:B------:R-:W1:Y:S02]  /*2ea0*/  LDS.64 R8, [R13+0x18] ;  /* 0x000018000d087984 */ /* 0x000e640000000a00 */
[----:B-1----:R-:W-:-:S04]  /*2eb0*/  IADD3 R10, P0, PT, R8, R18, RZ ;  /* 0x00000012080a7210 */ /* 0x002fc80007f1e0ff */
[----:B------:R-:W-:-:S08]  /*2ec0*/  IADD3.X R11, PT, PT, R9, R19, RZ, P0, !PT ;  /* 0x00000013090b7210 */ /* 0x000fd000007fe4ff */
[----:B------:R-:W1:Y:S02]  /*2ed0*/  ATOMS.CAST.SPIN.64 P0, [R13+0x18], R8, R10 ;  /* 0x000018080d00758d */ /* 0x000e64000180040a */
[----:B-1----:R-:W-:Y:S05]  /*2ee0*/  @!P0 BRA `(.L_x_158) ;  /* 0xfffffffc00ec8947 */ /* 0x002fea000383ffff */
[----:B------:R-:W-:Y:S05]  /*2ef0*/  BRA `(.L_x_156) ;  /* 0x0000000000107947 */ /* 0x000fea0003800000 */
.L_x_157:
[----:B------:R-:W2:Y:S02]  /*2f00*/  LD.E.64 R8, desc[UR4][R10.64+0x18] ;  /* 0x000018040a087980 */ /* 0x000ea4000c101b00 */
[----:B--2---:R-:W-:-:S05]  /*2f10*/  IADD3 R8, P0, PT, R8, R18, RZ ;  /* 0x0000001208087210 */ /* 0x004fca0007f1e0ff */
[----:B------:R-:W-:-:S05]  /*2f20*/  IMAD.X R9, R9, 0x1, R19, P0 ;  /* 0x0000000109097824 */ /* 0x000fca00000e0613 */
[----:B------:R1:W-:Y:S03]  /*2f30*/  ST.E.64 desc[UR4][R10.64+0x18], R8 ;  /* 0x000018080a007985 */ /* 0x0003e6000c101b04 */
.L_x_156:
[----:B------:R-:W-:Y:S05]  /*2f40*/  BSYNC.RECONVERGENT B4 ;  /* 0x0000000000047941 */ /* 0x000fea0003800200 */
.L_x_155:
[----:B-1----:R1:W5:Y:S02]  /*2f50*/  LDG.E.64 R8, desc[UR4][R14.64+0x10] ;  /* 0x000010040e087981 */ /* 0x002364000c1e1b00 */
.L_x_154:
[----:B------:R-:W-:Y:S05]  /*2f60*/  BSYNC.RECONVERGENT B3 ;  /* 0x0000000000037941 */ /* 0x000fea0003800200 */
.L_x_153:
        /* <DEDUP_REMOVED lines=13> */
.L_x_164:
[----:B------:R-:W2:Y:S02]  /*3040*/  LDS.64 R8, [R13+0x28] ;  /* 0x000028000d087984 */ /* 0x000ea40000000a00 */
[----:B--2---:R-:W-:-:S05]  /*3050*/  IADD3 R10, P0, PT, R8, R18, RZ ;  /* 0x00000012080a7210 */ /* 0x004fca0007f1e0ff */
[----:B------:R-:W-:-:S07]  /*3060*/  IMAD.X R11, R9, 0x1, R19, P0 ;  /* 0x00000001090b7824 */ /* 0x000fce00000e0613 */
[----:B------:R-:W2:Y:S02]  /*3070*/  ATOMS.CAST.SPIN.64 P0, [R13+0x28], R8, R10 ;  /* 0x000028080d00758d */ /* 0x000ea4000180040a */
[----:B--2---:R-:W-:Y:S05]  /*3080*/  @!P0 BRA `(.L_x_164) ;  /* 0xfffffffc00ec8947 */ /* 0x004fea000383ffff */
[----:B------:R-:W-:Y:S05]  /*3090*/  BRA `(.L_x_162) ;  /* 0x0000000000107947 */ /* 0x000fea0003800000 */
.L_x_163:
[----:B------:R-:W2:Y:S02]  /*30a0*/  LD.E.64 R8, desc[UR4][R10.64+0x28] ;  /* 0x000028040a087980 */ /* 0x000ea4000c101b00 */
[----:B--2---:R-:W-:-:S05]  /*30b0*/  IADD3 R8, P0, PT, R8, R18, RZ ;  /* 0x0000001208087210 */ /* 0x004fca0007f1e0ff */
[----:B------:R-:W-:-:S05]  /*30c0*/  IMAD.X R9, R9, 0x1, R19, P0 ;  /* 0x0000000109097824 */ /* 0x000fca00000e0613 */
[----:B------:R2:W-:Y:S03]  /*30d0*/  ST.E.64 desc[UR4][R10.64+0x28], R8 ;  /* 0x000028080a007985 */ /* 0x0005e6000c101b04 */
.L_x_162:
[----:B------:R-:W-:Y:S05]  /*30e0*/  BSYNC.RECONVERGENT B4 ;  /* 0x0000000000047941 */ /* 0x000fea0003800200 */
.L_x_161:
[----:B--2---:R2:W5:Y:S02]  /*30f0*/  LDG.E.64 R8, desc[UR4][R14.64+0x10] ;  /* 0x000010040e087981 */ /* 0x004564000c1e1b00 */
.L_x_160:
[----:B------:R-:W-:Y:S05]  /*3100*/  BSYNC.RECONVERGENT B3 ;  /* 0x0000000000037941 */ /* 0x000fea0003800200 */
.L_x_159:
        /* <DEDUP_REMOVED lines=13> */
.L_x_170:
[----:B------:R-:W3:Y:S02]  /*31e0*/  LDS.64 R8, [R13+0x38] ;  /* 0x000038000d087984 */ /* 0x000ee40000000a00 */
[----:B---3--:R-:W-:-:S04]  /*31f0*/  IADD3 R10, P0, PT, R8, R18, RZ ;  /* 0x00000012080a7210 */ /* 0x008fc80007f1e0ff */
[----:B------:R-:W-:-:S08]  /*3200*/  IADD3.X R11, PT, PT, R9, R19, RZ, P0, !PT ;  /* 0x00000013090b7210 */ /* 0x000fd000007fe4ff */
[----:B------:R-:W3:Y:S02]  /*3210*/  ATOMS.CAST.SPIN.64 P0, [R13+0x38], R8, R10 ;  /* 0x000038080d00758d */ /* 0x000ee4000180040a */
[----:B---3--:R-:W-:Y:S05]  /*3220*/  @!P0 BRA `(.L_x_170) ;  /* 0xfffffffc00ec8947 */ /* 0x008fea000383ffff */
[----:B------:R-:W-:Y:S05]  /*3230*/  BRA `(.L_x_168) ;  /* 0x0000000000107947 */ /* 0x000fea0003800000 */
.L_x_169:
[----:B------:R-:W3:Y:S02]  /*3240*/  LD.E.64 R8, desc[UR4][R10.64+0x38] ;  /* 0x000038040a087980 */ /* 0x000ee4000c101b00 */
[----:B---3--:R-:W-:-:S05]  /*3250*/  IADD3 R8, P0, PT, R8, R18, RZ ;  /* 0x0000001208087210 */ /* 0x008fca0007f1e0ff */
[----:B------:R-:W-:-:S05]  /*3260*/  IMAD.X R9, R9, 0x1, R19, P0 ;  /* 0x0000000109097824 */ /* 0x000fca00000e0613 */
[----:B------:R3:W-:Y:S03]  /*3270*/  ST.E.64 desc[UR4][R10.64+0x38], R8 ;  /* 0x000038080a007985 */ /* 0x0007e6000c101b04 */
.L_x_168:
[----:B------:R-:W-:Y:S05]  /*3280*/  BSYNC.RECONVERGENT B4 ;  /* 0x0000000000047941 */ /* 0x000fea0003800200 */
.L_x_167:
[----:B---3--:R3:W5:Y:S02]  /*3290*/  LDG.E.64 R8, desc[UR4][R14.64+0x10] ;  /* 0x000010040e087981 */ /* 0x008764000c1e1b00 */
.L_x_166:
[----:B------:R-:W-:Y:S05]  /*32a0*/  BSYNC.RECONVERGENT B3 ;  /* 0x0000000000037941 */ /* 0x000fea0003800200 */
.L_x_165:
        /* <DEDUP_REMOVED lines=13> */
.L_x_176:
[----:B------:R-:W4:Y:S02]  /*3380*/  LDS.64 R8, [R13+0x48] ;  /* 0x000048000d087984 */ /* 0x000f240000000a00 */
[----:B----4-:R-:W-:-:S05]  /*3390*/  IADD3 R10, P0, PT, R8, R18, RZ ;  /* 0x00000012080a7210 */ /* 0x010fca0007f1e0ff */
[----:B------:R-:W-:-:S07]  /*33a0*/  IMAD.X R11, R9, 0x1, R19, P0 ;  /* 0x00000001090b7824 */ /* 0x000fce00000e0613 */
[----:B------:R-:W4:Y:S02]  /*33b0*/  ATOMS.CAST.SPIN.64 P0, [R13+0x48], R8, R10 ;  /* 0x000048080d00758d */ /* 0x000f24000180040a */
[----:B----4-:R-:W-:Y:S05]  /*33c0*/  @!P0 BRA `(.L_x_176) ;  /* 0xfffffffc00ec8947 */ /* 0x010fea000383ffff */
[----:B------:R-:W-:Y:S05]  /*33d0*/  BRA `(.L_x_174) ;  /* 0x0000000000107947 */ /* 0x000fea0003800000 */
.L_x_175:
[----:B------:R-:W4:Y:S02]  /*33e0*/  LD.E.64 R8, desc[UR4][R10.64+0x48] ;  /* 0x000048040a087980 */ /* 0x000f24000c101b00 */
[----:B----4-:R-:W-:-:S05]  /*33f0*/  IADD3 R8, P0, PT, R8, R18, RZ ;  /* 0x0000001208087210 */ /* 0x010fca0007f1e0ff */
[----:B------:R-:W-:-:S05]  /*3400*/  IMAD.X R9, R9, 0x1, R19, P0 ;  /* 0x0000000109097824 */ /* 0x000fca00000e0613 */
[----:B------:R4:W-:Y:S03]  /*3410*/  ST.E.64 desc[UR4][R10.64+0x48], R8 ;  /* 0x000048080a007985 */ /* 0x0009e6000c101b04 */
.L_x_174:
[----:B------:R-:W-:Y:S05]  /*3420*/  BSYNC.RECONVERGENT B4 ;  /* 0x0000000000047941 */ /* 0x000fea0003800200 */
.L_x_173:
[----:B----4-:R4:W5:Y:S02]  /*3430*/  LDG.E.64 R8, desc[UR4][R14.64+0x10] ;  /* 0x000010040e087981 */ /* 0x010964000c1e1b00 */
.L_x_172:
[----:B------:R-:W-:Y:S05]  /*3440*/  BSYNC.RECONVERGENT B3 ;  /* 0x0000000000037941 */ /* 0x000fea0003800200 */
.L_x_171:
        /* <DEDUP_REMOVED lines=13> */
.L_x_182:
[----:B------:R-:W2:Y:S02]  /*3520*/  LDS.64 R8, [R13+0x58] ;  /* 0x000058000d087984 */ /* 0x000ea40000000a00 */
[----:B--2---:R-:W-:-:S04]  /*3530*/  IADD3 R10, P0, PT, R8, R18, RZ ;  /* 0x00000012080a7210 */ /* 0x004fc80007f1e0ff */
[----:B------:R-:W-:-:S08]  /*3540*/  IADD3.X R11, PT, PT, R9, R19, RZ, P0, !PT ;  /* 0x00000013090b7210 */ /* 0x000fd000007fe4ff */
[----:B------:R-:W2:Y:S02]  /*3550*/  ATOMS.CAST.SPIN.64 P0, [R13+0x58], R8, R10 ;  /* 0x000058080d00758d */ /* 0x000ea4000180040a */
[----:B--2---:R-:W-:Y:S05]  /*3560*/  @!P0 BRA `(.L_x_182) ;  /* 0xfffffffc00ec8947 */ /* 0x004fea000383ffff */
[----:B------:R-:W-:Y:S05]  /*3570*/  BRA `(.L_x_180) ;  /* 0x0000000000107947 */ /* 0x000fea0003800000 */
.L_x_181:
[----:B------:R-:W2:Y:S02]  /*3580*/  LD.E.64 R8, desc[UR4][R10.64+0x58] ;  /* 0x000058040a087980 */ /* 0x000ea4000c101b00 */
[----:B--2---:R-:W-:-:S05]  /*3590*/  IADD3 R8, P0, PT, R8, R18, RZ ;  /* 0x0000001208087210 */ /* 0x004fca0007f1e0ff */
[----:B------:R-:W-:-:S05]  /*35a0*/  IMAD.X R9, R9, 0x1, R19, P0 ;  /* 0x0000000109097824 */ /* 0x000fca00000e0613 */
[----:B------:R2:W-:Y:S03]  /*35b0*/  ST.E.64 desc[UR4][R10.64+0x58], R8 ;  /* 0x000058080a007985 */ /* 0x0005e6000c101b04 */
.L_x_180:
[----:B------:R-:W-:Y:S05]  /*35c0*/  BSYNC.RECONVERGENT B4 ;  /* 0x0000000000047941 */ /* 0x000fea0003800200 */
.L_x_179:
[----:B--2---:R2:W5:Y:S02]  /*35d0*/  LDG.E.64 R8, desc[UR4][R14.64+0x10] ;  /* 0x000010040e087981 */ /* 0x004564000c1e1b00 */
.L_x_178:
[----:B------:R-:W-:Y:S05]  /*35e0*/  BSYNC.RECONVERGENT B3 ;  /* 0x0000000000037941 */ /* 0x000fea0003800200 */
.L_x_177:
        /* <DEDUP_REMOVED lines=13> */
.L_x_188:
[----:B------:R-:W3:Y:S02]  /*36c0*/  LDS.64 R8, [R13+0x68] ;  /* 0x000068000d087984 */ /* 0x000ee40000000a00 */
[----:B---3--:R-:W-:-:S05]  /*36d0*/  IADD3 R10, P0, PT, R8, R18, RZ ;  /* 0x00000012080a7210 */ /* 0x008fca0007f1e0ff */
[----:B------:R-:W-:-:S07]  /*36e0*/  IMAD.X R11, R9, 0x1, R19, P0 ;  /* 0x00000001090b7824 */ /* 0x000fce00000e0613 */
[----:B------:R-:W3:Y:S02]  /*36f0*/  ATOMS.CAST.SPIN.64 P0, [R13+0x68], R8, R10 ;  /* 0x000068080d00758d */ /* 0x000ee4000180040a */
[----:B---3--:R-:W-:Y:S05]  /*3700*/  @!P0 BRA `(.L_x_188) ;  /* 0xfffffffc00ec8947 */ /* 0x008fea000383ffff */
[----:B------:R-:W-:Y:S05]  /*3710*/  BRA `(.L_x_186) ;  /* 0x0000000000107947 */ /* 0x000fea0003800000 */
.L_x_187:
[----:B------:R-:W3:Y:S02]  /*3720*/  LD.E.64 R8, desc[UR4][R10.64+0x68] ;  /* 0x000068040a087980 */ /* 0x000ee4000c101b00 */
[----:B---3--:R-:W-:-:S05]  /*3730*/  IADD3 R8, P0, PT, R8, R18, RZ ;  /* 0x0000001208087210 */ /* 0x008fca0007f1e0ff */
[----:B------:R-:W-:-:S05]  /*3740*/  IMAD.X R9, R9, 0x1, R19, P0 ;  /* 0x0000000109097824 */ /* 0x000fca00000e0613 */
[----:B------:R3:W-:Y:S03]  /*3750*/  ST.E.64 desc[UR4][R10.64+0x68], R8 ;  /* 0x000068080a007985 */ /* 0x0007e6000c101b04 */
.L_x_186:
[----:B------:R-:W-:Y:S05]  /*3760*/  BSYNC.RECONVERGENT B4 ;  /* 0x0000000000047941 */ /* 0x000fea0003800200 */
.L_x_185:
[----:B---3--:R3:W5:Y:S02]  /*3770*/  LDG.E.64 R8, desc[UR4][R14.64+0x10] ;  /* 0x000010040e087981 */ /* 0x008764000c1e1b00 */
.L_x_184:
[----:B------:R-:W-:Y:S05]  /*3780*/  BSYNC.RECONVERGENT B3 ;  /* 0x0000000000037941 */ /* 0x000fea0003800200 */
.L_x_183:
        /* <DEDUP_REMOVED lines=13> */
.L_x_194:
[----:B------:R-:W2:Y:S02]  /*3860*/  LDS.64 R8, [R13+0x78] ;  /* 0x000078000d087984 */ /* 0x000ea40000000a00 */
[----:B--2---:R-:W-:-:S04]  /*3870*/  IADD3 R10, P0, PT, R8, R18, RZ ;  /* 0x00000012080a7210 */ /* 0x004fc80007f1e0ff */
[----:B------:R-:W-:-:S08]  /*3880*/  IADD3.X R11, PT, PT, R9, R19, RZ, P0, !PT ;  /* 0x00000013090b7210 */ /* 0x000fd000007fe4ff */
[----:B------:R-:W2:Y:S02]  /*3890*/  ATOMS.CAST.SPIN.64 P0, [R13+0x78], R8, R10 ;  /* 0x000078080d00758d */ /* 0x000ea4000180040a */
[----:B--2---:R-:W-:Y:S05]  /*38a0*/  @!P0 BRA `(.L_x_194) ;  /* 0xfffffffc00ec8947 */ /* 0x004fea000383ffff */
[----:B------:R-:W-:Y:S05]  /*38b0*/  BRA `(.L_x_192) ;  /* 0x0000000000107947 */ /* 0x000fea0003800000 */
.L_x_193:
[----:B------:R-:W2:Y:S02]  /*38c0*/  LD.E.64 R8, desc[UR4][R10.64+0x78] ;  /* 0x000078040a087980 */ /* 0x000ea4000c101b00 */
[----:B--2---:R-:W-:-:S05]  /*38d0*/  IADD3 R8, P0, PT, R8, R18, RZ ;  /* 0x0000001208087210 */ /* 0x004fca0007f1e0ff */
[----:B------:R-:W-:-:S05]  /*38e0*/  IMAD.X R9, R9, 0x1, R19, P0 ;  /* 0x0000000109097824 */ /* 0x000fca00000e0613 */
[----:B------:R2:W-:Y:S03]  /*38f0*/  ST.E.64 desc[UR4][R10.64+0x78], R8 ;  /* 0x000078080a007985 */ /* 0x0005e6000c101b04 */
.L_x_192:
[----:B------:R-:W-:Y:S05]  /*3900*/  BSYNC.RECONVERGENT B4 ;  /* 0x0000000000047941 */ /* 0x000fea0003800200 */
.L_x_191:
[----:B--2---:R2:W5:Y:S02]  /*3910*/  LDG.E.64 R8, desc[UR4][R14.64+0x10] ;  /* 0x000010040e087981 */ /* 0x004564000c1e1b00 */
.L_x_190:
[----:B------:R-:W-:Y:S05]  /*3920*/  BSYNC.RECONVERGENT B3 ;  /* 0x0000000000037941 */ /* 0x000fea0003800200 */
.L_x_189:
        /* <DEDUP_REMOVED lines=13> */
.L_x_200:
[----:B------:R-:W3:Y:S02]  /*3a00*/  LDS.64 R8, [R13+0x88] ;  /* 0x000088000d087984 */ /* 0x000ee40000000a00 */
[----:B---3--:R-:W-:-:S05]  /*3a10*/  IADD3 R10, P0, PT, R8, R18, RZ ;  /* 0x00000012080a7210 */ /* 0x008fca0007f1e0ff */
[----:B------:R-:W-:-:S07]  /*3a20*/  IMAD.X R11, R9, 0x1, R19, P0 ;  /* 0x00000001090b7824 */ /* 0x000fce00000e0613 */
[----:B------:R-:W3:Y:S02]  /*3a30*/  ATOMS.CAST.SPIN.64 P0, [R13+0x88], R8, R10 ;  /* 0x000088080d00758d */ /* 0x000ee4000180040a */
[----:B---3--:R-:W-:Y:S05]  /*3a40*/  @!P0 BRA `(.L_x_200) ;  /* 0xfffffffc00ec8947 */ /* 0x008fea000383ffff */
[----:B------:R-:W-:Y:S05]  /*3a50*/  BRA `(.L_x_198) ;  /* 0x0000000000107947 */ /* 0x000fea0003800000 */
.L_x_199:
[----:B------:R-:W3:Y:S02]  /*3a60*/  LD.E.64 R8, desc[UR4][R10.64+0x88] ;  /* 0x000088040a087980 */ /* 0x000ee4000c101b00 */
[----:B---3--:R-:W-:-:S05]  /*3a70*/  IADD3 R8, P0, PT, R8, R18, RZ ;  /* 0x0000001208087210 */ /* 0x008fca0007f1e0ff */
[----:B------:R-:W-:-:S05]  /*3a80*/  IMAD.X R9, R9, 0x1, R19, P0 ;  /* 0x0000000109097824 */ /* 0x000fca00000e0613 */
[----:B------:R3:W-:Y:S03]  /*3a90*/  ST.E.64 desc[UR4][R10.64+0x88], R8 ;  /* 0x000088080a007985 */ /* 0x0007e6000c101b04 */
.L_x_198:
[----:B------:R-:W-:Y:S05]  /*3aa0*/  BSYNC.RECONVERGENT B4 ;  /* 0x0000000000047941 */ /* 0x000fea0003800200 */
.L_x_197:
[----:B---3--:R3:W5:Y:S02]  /*3ab0*/  LDG.E.64 R8, desc[UR4][R14.64+0x10] ;  /* 0x000010040e087981 */ /* 0x008764000c1e1b00 */
.L_x_196:
[----:B------:R-:W-:Y:S05]  /*3ac0*/  BSYNC.RECONVERGENT B3 ;  /* 0x0000000000037941 */ /* 0x000fea0003800200 */
.L_x_195:
        /* <DEDUP_REMOVED lines=10> */
[----:B------:R-:W-:-:S04]  /*3b70*/  MOV R8, R10 ;  /* 0x0000000a00087202 */ /* 0x000fc80000000f00 */
[----:B------:R-:W-:-:S07]  /*3b80*/  MOV R3, R8 ;  /* 0x0000000800037202 */ /* 0x000fce0000000f00 */
.L_x_202:
[----:B------:R-:W2:Y:S02]  /*3b90*/  LDS.64 R8, [R3+0x98] ;  /* 0x0000980003087984 */ /* 0x000ea40000000a00 */
[----:B--2---:R-:W-:-:S05]  /*3ba0*/  IADD3 R10, P0, PT, R8, R18, RZ ;  /* 0x00000012080a7210 */ /* 0x004fca0007f1e0ff */
[----:B------:R-:W-:-:S07]  /*3bb0*/  IMAD.X R11, R9, 0x1, R19, P0 ;  /* 0x00000001090b7824 */ /* 0x000fce00000e0613 */
[----:B------:R-:W2:Y:S02]  /*3bc0*/  ATOMS.CAST.SPIN.64 P0, [R3+0x98], R8, R10 ;  /* 0x000098080300758d */ /* 0x000ea4000180040a */
[----:B--2---:R-:W-:Y:S05]  /*3bd0*/  @!P0 BRA `(.L_x_202) ;  /* 0xfffffffc00ec8947 */ /* 0x004fea000383ffff */
[----:B------:R-:W-:Y:S05]  /*3be0*/  BRA `(.L_x_146) ;  /* 0x0000000000107947 */ /* 0x000fea0003800000 */
.L_x_201:
[----:B------:R-:W2:Y:S02]  /*3bf0*/  LD.E.64 R8, desc[UR4][R10.64+0x98] ;  /* 0x000098040a087980 */ /* 0x000ea4000c101b00 */
[----:B--2---:R-:W-:-:S05]  /*3c00*/  IADD3 R8, P0, PT, R8, R18, RZ ;  /* 0x0000001208087210 */ /* 0x004fca0007f1e0ff */
[----:B------:R-:W-:-:S05]  /*3c10*/  IMAD.X R9, R9, 0x1, R19, P0 ;  /* 0x0000000109097824 */ /* 0x000fca00000e0613 */
[----:B------:R2:W-:Y:S03]  /*3c20*/  ST.E.64 desc[UR4][R10.64+0x98], R8 ;  /* 0x000098080a007985 */ /* 0x0005e6000c101b04 */
.L_x_146:
[----:B------:R-:W-:Y:S05]  /*3c30*/  BSYNC.RECONVERGENT B2 ;  /* 0x0000000000027941 */ /* 0x000fea0003800200 */
.L_x_140:
[----:B01-34-:R-:W3:Y:S01]  /*3c40*/  LDG.E.64 R14, desc[UR4][R14.64+0x8] ;  /* 0x000008040e0e7981 */ /* 0x01bee2000c1e1b00 */
[----:B--2---:R-:W-:-:S05]  /*3c50*/  IADD3 R8, P0, PT, R4, -R18, RZ ;  /* 0x8000001204087210 */ /* 0x004fca0007f1e0ff */
[----:B------:R-:W-:Y:S02]  /*3c60*/  IMAD.X R9, R5, 0x1, ~R19, P0 ;  /* 0x0000000105097824 */ /* 0x000fe400000e0e13 */
[----:B---3--:R-:W-:-:S05]  /*3c70*/  IMAD.WIDE.U32 R4, R2, 0x8, R14 ;  /* 0x0000000802047825 */ /* 0x008fca00078e000e */
[----:B------:R2:W-:Y:S02]  /*3c80*/  ST.E.64 desc[UR4][R4.64], R8 ;  /* 0x0000000804007985 */ /* 0x0005e4000c101b04 */
.L_x_139:
[----:B------:R-:W-:Y:S05]  /*3c90*/  BSYNC.RECONVERGENT B1 ;  /* 0x0000000000017941 */ /* 0x000fea0003800200 */
.L_x_67:
[----:B------:R-:W-:-:S05]  /*3ca0*/  VIADD R2, R2, 0x1 ;  /* 0x0000000102027836 */ /* 0x000fca0000000000 */
[----:B------:R-:W-:-:S13]  /*3cb0*/  ISETP.NE.AND P0, PT, R2, 0x10000, PT ;  /* 0x000100000200780c */ /* 0x000fda0003f05270 */
[----:B------:R-:W-:Y:S05]  /*3cc0*/  @P0 BRA `(.L_x_203) ;  /* 0xffffffd400f40947 */ /* 0x000fea000383ffff */
.L_x_66:
[----:B------:R-:W-:Y:S05]  /*3cd0*/  BSYNC.RECONVERGENT B0 ;  /* 0x0000000000007941 */ /* 0x000fea0003800200 */
.L_x_1:
[----:B------:R-:W-:-:S05]  /*3ce0*/  VIADD R0, R0, 0x1 ;  /* 0x0000000100007836 */ /* 0x000fca0000000000 */
[----:B------:R-:W-:-:S13]  /*3cf0*/  ISETP.NE.AND P0, PT, R0, 0x10000, PT ;  /* 0x000100000000780c */ /* 0x000fda0003f05270 */
[----:B------:R-:W-:Y:S05]  /*3d00*/  @P0 BRA `(.L_x_204) ;  /* 0xffffffc400180947 */ /* 0x000fea000383ffff */
[----:B------:R-:W-:Y:S05]  /*3d10*/  EXIT ;  /* 0x000000000000794d */ /* 0x000fea0003800000 */
.L_x_205:
        /* <DEDUP_REMOVED lines=14> */
.L_x_207:


//--------------------- .nv.shared.reserved.0     --------------------------
	.section	.nv.shared.reserved.0,"aw",@nobits
	.weak		__nv_reservedSMEM_offset_0_alias
	.size		__nv_reservedSMEM_offset_0_alias, 0, 64
	.other		__nv_reservedSMEM_offset_0_alias,@"STO_CUDA_RESERVED_SHARED STV_DEFAULT"
__nv_reservedSMEM_offset_0_alias:
	.zero		0
	.zero		64


//--------------------- .nv.constant0._Z12localRelabelP5Graph --------------------------
	.section	.nv.constant0._Z12localRelabelP5Graph,"a",@progbits
	.sectionflags	@""
	.align	4
.nv.constant0._Z12localRelabelP5Graph:
	.zero		904


//--------------------- .nv.constant0._Z10pushKernelP5Graph --------------------------
	.section	.nv.constant0._Z10pushKernelP5Graph,"a",@progbits
	.sectionflags	@""
	.align	4
.nv.constant0._Z10pushKernelP5Graph:
	.zero		904


//--------------------- SYMBOLS --------------------------

	.type		.nv.reservedSmem.offset0,@object
	.size		.nv.reservedSmem.offset0,0x4
